//
// Generated by NVIDIA NVVM Compiler
//
// Compiler Build ID: CL-36424714
// Cuda compilation tools, release 13.0, V13.0.88
// Based on NVVM 20.0.0
//

.version 9.0
.target sm_100
.address_size 64

	// .globl	_Z14run_kernel_prePKbPyj
.extern .func __assertfail
(
	.param .b64 __assertfail_param_0,
	.param .b64 __assertfail_param_1,
	.param .b32 __assertfail_param_2,
	.param .b64 __assertfail_param_3,
	.param .b64 __assertfail_param_4
)
;
.global .align 1 .b8 __unnamed_1[75] = {118, 111, 105, 100, 32, 114, 117, 110, 95, 107, 101, 114, 110, 101, 108, 95, 112, 114, 101, 40, 99, 111, 110, 115, 116, 32, 95, 95, 110, 118, 95, 98, 111, 111, 108, 32, 42, 44, 32, 117, 110, 115, 105, 103, 110, 101, 100, 32, 108, 111, 110, 103, 32, 108, 111, 110, 103, 32, 42, 44, 32, 117, 110, 115, 105, 103, 110, 101, 100, 32, 105, 110, 116, 41};
.global .align 1 .b8 __unnamed_2[76] = {118, 111, 105, 100, 32, 114, 117, 110, 95, 107, 101, 114, 110, 101, 108, 95, 112, 111, 115, 116, 40, 99, 111, 110, 115, 116, 32, 95, 95, 110, 118, 95, 98, 111, 111, 108, 32, 42, 44, 32, 117, 110, 115, 105, 103, 110, 101, 100, 32, 108, 111, 110, 103, 32, 108, 111, 110, 103, 32, 42, 44, 32, 117, 110, 115, 105, 103, 110, 101, 100, 32, 105, 110, 116, 41};
.global .align 1 .b8 __unnamed_3[62] = {118, 111, 105, 100, 32, 109, 101, 114, 103, 101, 95, 107, 101, 114, 110, 101, 108, 95, 98, 108, 111, 99, 107, 40, 73, 32, 42, 44, 32, 73, 44, 32, 73, 44, 32, 73, 41, 32, 91, 119, 105, 116, 104, 32, 73, 32, 61, 32, 117, 110, 115, 105, 103, 110, 101, 100, 32, 105, 110, 116, 93};
.global .align 1 .b8 __unnamed_4[62] = {118, 111, 105, 100, 32, 109, 101, 114, 103, 101, 95, 107, 101, 114, 110, 101, 108, 40, 73, 32, 42, 44, 32, 73, 44, 32, 73, 44, 32, 73, 41, 32, 91, 119, 105, 116, 104, 32, 73, 32, 61, 32, 117, 110, 115, 105, 103, 110, 101, 100, 32, 108, 111, 110, 103, 32, 108, 111, 110, 103, 93};
.global .align 1 .b8 $str[10] = {105, 105, 111, 32, 60, 32, 106, 106, 111};
.global .align 1 .b8 $str$1[27] = {47, 116, 109, 112, 47, 115, 97, 115, 115, 95, 99, 117, 95, 106, 98, 103, 111, 53, 116, 101, 120, 47, 107, 46, 99, 117};
.extern .shared .align 16 .b8 work[];
.global .align 1 .b8 $str$2[26] = {112, 97, 114, 101, 110, 116, 91, 115, 114, 99, 93, 32, 60, 32, 112, 97, 114, 101, 110, 116, 91, 100, 115, 116, 93};
.global .align 1 .b8 $str$3[7] = {105, 112, 32, 60, 32, 110};
.global .align 1 .b8 $str$4[7] = {106, 112, 32, 60, 32, 110};
.global .align 1 .b8 $str$5[18] = {116, 103, 116, 49, 32, 62, 61, 32, 99, 111, 108, 115, 95, 103, 108, 111, 98};
.global .align 1 .b8 $str$6[10] = {116, 103, 116, 49, 32, 62, 61, 32, 49};

.visible .entry _Z14run_kernel_prePKbPyj(
	.param .u64 .ptr .align 1 _Z14run_kernel_prePKbPyj_param_0,
	.param .u64 .ptr .align 1 _Z14run_kernel_prePKbPyj_param_1,
	.param .u32 _Z14run_kernel_prePKbPyj_param_2
)
{
	.reg .pred 	%p<44>;
	.reg .b16 	%rs<10>;
	.reg .b32 	%r<216>;
	.reg .b64 	%rd<62>;

	ld.param.u64 	%rd5, [_Z14run_kernel_prePKbPyj_param_0];
	ld.param.u64 	%rd6, [_Z14run_kernel_prePKbPyj_param_1];
	ld.param.u32 	%r89, [_Z14run_kernel_prePKbPyj_param_2];
	add.s32 	%r1, %r89, 1;
	mul.lo.s32 	%r3, %r89, %r89;
	add.s32 	%r90, %r3, %r89;
	shl.b32 	%r91, %r90, 2;
	mov.u32 	%r92, work;
	add.s32 	%r2, %r92, %r91;
	cvt.u64.u32 	%rd7, %r89;
	mov.u32 	%r93, %nctaid.y;
	mul.wide.u32 	%rd1, %r89, %r93;
	mov.u32 	%r94, %ctaid.x;
	cvt.u64.u32 	%rd8, %r94;
	mov.u32 	%r95, %ctaid.y;
	cvt.u64.u32 	%rd9, %r95;
	mad.lo.s64 	%rd10, %rd1, %rd8, %rd9;
	mul.lo.s64 	%rd2, %rd10, %rd7;
	mov.u32 	%r215, %tid.x;
	setp.ge.u32 	%p1, %r215, %r3;
	@%p1 bra 	$L__BB0_3;
	mov.u32 	%r5, %ntid.x;
	cvta.to.global.u64 	%rd3, %rd5;
	mov.u32 	%r192, %r215;
$L__BB0_2:
	div.u32 	%r96, %r192, %r89;
	mul.lo.s32 	%r97, %r96, %r89;
	sub.s32 	%r98, %r192, %r97;
	cvt.u64.u32 	%rd11, %r96;
	mad.lo.s64 	%rd12, %rd1, %rd11, %rd2;
	cvt.u64.u32 	%rd13, %r98;
	add.s64 	%rd14, %rd12, %rd13;
	mad.lo.s32 	%r99, %r96, %r1, %r98;
	shl.b32 	%r100, %r99, 2;
	add.s32 	%r102, %r92, %r100;
	st.shared.u32 	[%r102], %r99;
	add.s64 	%rd15, %rd3, %rd14;
	ld.global.u8 	%rs1, [%rd15];
	add.s32 	%r103, %r2, %r99;
	st.shared.u8 	[%r103], %rs1;
	add.s32 	%r192, %r192, %r5;
	setp.lt.u32 	%p2, %r192, %r3;
	@%p2 bra 	$L__BB0_2;
$L__BB0_3:
	setp.ge.u32 	%p3, %r215, %r3;
	bar.sync 	0;
	@%p3 bra 	$L__BB0_11;
	mov.u32 	%r8, %ntid.x;
	mov.u64 	%rd16, $str$2;
	mov.u64 	%rd18, $str$1;
	mov.u64 	%rd20, __unnamed_1;
	mov.u32 	%r193, %r215;
$L__BB0_5:
	div.u32 	%r104, %r193, %r89;
	mul.lo.s32 	%r105, %r104, %r89;
	sub.s32 	%r106, %r193, %r105;
	mad.lo.s32 	%r10, %r104, %r1, %r106;
	setp.eq.s32 	%p4, %r106, 0;
	@%p4 bra 	$L__BB0_10;
	add.s32 	%r107, %r2, %r10;
	ld.shared.u8 	%rs2, [%r107];
	ld.shared.u8 	%rs3, [%r107+-1];
	setp.ne.s16 	%p5, %rs2, %rs3;
	@%p5 bra 	$L__BB0_10;
	shl.b32 	%r108, %r10, 2;
	add.s32 	%r11, %r92, %r108;
	ld.shared.u32 	%r194, [%r11+-4];
	ld.shared.u32 	%r110, [%r11];
	setp.lt.u32 	%p6, %r194, %r110;
	@%p6 bra 	$L__BB0_9;
	cvta.global.u64 	%rd17, %rd16;
	cvta.global.u64 	%rd19, %rd18;
	cvta.global.u64 	%rd21, %rd20;
	{ // callseq 0, 0
	.param .b64 param0;
	st.param.b64 	[param0], %rd17;
	.param .b64 param1;
	st.param.b64 	[param1], %rd19;
	.param .b32 param2;
	st.param.b32 	[param2], 110;
	.param .b64 param3;
	st.param.b64 	[param3], %rd21;
	.param .b64 param4;
	st.param.b64 	[param4], 1;
	call.uni 
	__assertfail, 
	(
	param0, 
	param1, 
	param2, 
	param3, 
	param4
	);
	} // callseq 0
	ld.shared.u32 	%r194, [%r11+-4];
$L__BB0_9:
	st.shared.u32 	[%r11], %r194;
$L__BB0_10:
	add.s32 	%r193, %r193, %r8;
	setp.lt.u32 	%p7, %r193, %r3;
	@%p7 bra 	$L__BB0_5;
$L__BB0_11:
	setp.ge.u32 	%p8, %r215, %r3;
	bar.sync 	0;
	@%p8 bra 	$L__BB0_19;
	mov.u32 	%r16, %ntid.x;
	mov.u64 	%rd22, $str$2;
	mov.u64 	%rd24, $str$1;
	mov.u64 	%rd26, __unnamed_1;
	mov.u32 	%r195, %r215;
$L__BB0_13:
	div.u32 	%r111, %r195, %r89;
	mul.lo.s32 	%r112, %r111, %r89;
	sub.s32 	%r113, %r195, %r112;
	mul.lo.s32 	%r114, %r111, %r1;
	add.s32 	%r18, %r114, %r113;
	sub.s32 	%r115, %r114, %r1;
	add.s32 	%r19, %r115, %r113;
	setp.gt.u32 	%p9, %r89, %r195;
	@%p9 bra 	$L__BB0_18;
	add.s32 	%r116, %r2, %r18;
	ld.shared.u8 	%rs4, [%r116];
	add.s32 	%r117, %r2, %r19;
	ld.shared.u8 	%rs5, [%r117];
	setp.ne.s16 	%p10, %rs4, %rs5;
	@%p10 bra 	$L__BB0_18;
	shl.b32 	%r118, %r19, 2;
	add.s32 	%r20, %r92, %r118;
	ld.shared.u32 	%r196, [%r20];
	shl.b32 	%r120, %r1, 2;
	add.s32 	%r22, %r20, %r120;
	ld.shared.u32 	%r121, [%r22];
	setp.lt.u32 	%p11, %r196, %r121;
	@%p11 bra 	$L__BB0_17;
	cvta.global.u64 	%rd23, %rd22;
	cvta.global.u64 	%rd25, %rd24;
	cvta.global.u64 	%rd27, %rd26;
	{ // callseq 1, 0
	.param .b64 param0;
	st.param.b64 	[param0], %rd23;
	.param .b64 param1;
	st.param.b64 	[param1], %rd25;
	.param .b32 param2;
	st.param.b32 	[param2], 126;
	.param .b64 param3;
	st.param.b64 	[param3], %rd27;
	.param .b64 param4;
	st.param.b64 	[param4], 1;
	call.uni 
	__assertfail, 
	(
	param0, 
	param1, 
	param2, 
	param3, 
	param4
	);
	} // callseq 1
	ld.shared.u32 	%r196, [%r20];
$L__BB0_17:
	st.shared.u32 	[%r22], %r196;
$L__BB0_18:
	add.s32 	%r195, %r195, %r16;
	setp.lt.u32 	%p12, %r195, %r3;
	@%p12 bra 	$L__BB0_13;
$L__BB0_19:
	setp.ge.u32 	%p13, %r215, %r3;
	bar.sync 	0;
	@%p13 bra 	$L__BB0_24;
	mov.u32 	%r26, %ntid.x;
	mov.u32 	%r197, %r215;
$L__BB0_21:
	div.u32 	%r122, %r197, %r89;
	mul.lo.s32 	%r123, %r122, %r89;
	sub.s32 	%r124, %r197, %r123;
	mad.lo.s32 	%r125, %r122, %r1, %r124;
	shl.b32 	%r126, %r125, 2;
	add.s32 	%r28, %r92, %r126;
	ld.shared.u32 	%r198, [%r28];
	setp.eq.s32 	%p14, %r125, %r198;
	@%p14 bra 	$L__BB0_23;
$L__BB0_22:
	st.shared.u32 	[%r28], %r198;
	shl.b32 	%r128, %r198, 2;
	add.s32 	%r130, %r92, %r128;
	ld.shared.u32 	%r31, [%r130];
	setp.ne.s32 	%p15, %r198, %r31;
	mov.u32 	%r198, %r31;
	@%p15 bra 	$L__BB0_22;
$L__BB0_23:
	add.s32 	%r197, %r197, %r26;
	setp.lt.u32 	%p16, %r197, %r3;
	@%p16 bra 	$L__BB0_21;
$L__BB0_24:
	setp.ge.u32 	%p17, %r215, %r3;
	bar.sync 	0;
	@%p17 bra 	$L__BB0_50;
	mov.u32 	%r33, %ntid.x;
	mov.u64 	%rd28, $str;
	mov.u64 	%rd30, $str$1;
	mov.u64 	%rd32, __unnamed_3;
	mov.u32 	%r199, %r215;
$L__BB0_26:
	div.u32 	%r131, %r199, %r89;
	mul.lo.s32 	%r132, %r131, %r89;
	sub.s32 	%r133, %r199, %r132;
	mad.lo.s32 	%r35, %r131, %r1, %r133;
	setp.eq.s32 	%p18, %r133, 0;
	@%p18 bra 	$L__BB0_37;
	add.s32 	%r134, %r2, %r35;
	ld.shared.u8 	%rs6, [%r134];
	ld.shared.u8 	%rs7, [%r134+-1];
	setp.ne.s16 	%p19, %rs6, %rs7;
	@%p19 bra 	$L__BB0_37;
	shl.b32 	%r135, %r35, 2;
	add.s32 	%r137, %r92, %r135;
	ld.shared.u32 	%r203, [%r137];
	ld.shared.u32 	%r205, [%r137+-4];
$L__BB0_29:
	shl.b32 	%r138, %r203, 2;
	add.s32 	%r40, %r92, %r138;
	ld.shared.u32 	%r202, [%r40];
	setp.eq.s32 	%p20, %r203, %r202;
	@%p20 bra 	$L__BB0_31;
$L__BB0_30:
	mov.u32 	%r203, %r202;
	st.shared.u32 	[%r40], %r203;
	shl.b32 	%r140, %r203, 2;
	add.s32 	%r142, %r92, %r140;
	ld.shared.u32 	%r202, [%r142];
	setp.ne.s32 	%p21, %r203, %r202;
	@%p21 bra 	$L__BB0_30;
$L__BB0_31:
	shl.b32 	%r143, %r205, 2;
	add.s32 	%r45, %r92, %r143;
	ld.shared.u32 	%r204, [%r45];
	setp.eq.s32 	%p22, %r205, %r204;
	@%p22 bra 	$L__BB0_33;
$L__BB0_32:
	mov.u32 	%r205, %r204;
	st.shared.u32 	[%r45], %r205;
	shl.b32 	%r145, %r205, 2;
	add.s32 	%r147, %r92, %r145;
	ld.shared.u32 	%r204, [%r147];
	setp.ne.s32 	%p23, %r205, %r204;
	@%p23 bra 	$L__BB0_32;
$L__BB0_33:
	setp.eq.s32 	%p24, %r203, %r205;
	@%p24 bra 	$L__BB0_37;
	min.u32 	%r50, %r203, %r205;
	max.u32 	%r205, %r203, %r205;
	setp.lt.u32 	%p25, %r50, %r205;
	@%p25 bra 	$L__BB0_36;
	cvta.global.u64 	%rd29, %rd28;
	cvta.global.u64 	%rd31, %rd30;
	cvta.global.u64 	%rd33, %rd32;
	{ // callseq 2, 0
	.param .b64 param0;
	st.param.b64 	[param0], %rd29;
	.param .b64 param1;
	st.param.b64 	[param1], %rd31;
	.param .b32 param2;
	st.param.b32 	[param2], 43;
	.param .b64 param3;
	st.param.b64 	[param3], %rd33;
	.param .b64 param4;
	st.param.b64 	[param4], 1;
	call.uni 
	__assertfail, 
	(
	param0, 
	param1, 
	param2, 
	param3, 
	param4
	);
	} // callseq 2
$L__BB0_36:
	shl.b32 	%r148, %r205, 2;
	add.s32 	%r150, %r92, %r148;
	atom.shared.cta.cas.b32 	%r151, [%r150], %r205, %r50;
	mov.u32 	%r203, %r50;
	bra.uni 	$L__BB0_29;
$L__BB0_37:
	add.s32 	%r199, %r199, %r33;
	setp.lt.u32 	%p26, %r199, %r3;
	mov.u32 	%r206, %r215;
	@%p26 bra 	$L__BB0_26;
$L__BB0_38:
	div.u32 	%r152, %r206, %r89;
	mul.lo.s32 	%r153, %r152, %r89;
	sub.s32 	%r54, %r206, %r153;
	mul.lo.s32 	%r55, %r152, %r1;
	add.s32 	%r56, %r55, %r54;
	setp.gt.u32 	%p27, %r89, %r206;
	@%p27 bra 	$L__BB0_49;
	sub.s32 	%r154, %r55, %r1;
	add.s32 	%r57, %r154, %r54;
	add.s32 	%r155, %r2, %r56;
	ld.shared.u8 	%rs8, [%r155];
	add.s32 	%r156, %r2, %r57;
	ld.shared.u8 	%rs9, [%r156];
	setp.ne.s16 	%p28, %rs8, %rs9;
	@%p28 bra 	$L__BB0_49;
	shl.b32 	%r157, %r56, 2;
	add.s32 	%r159, %r92, %r157;
	ld.shared.u32 	%r210, [%r159];
	shl.b32 	%r160, %r57, 2;
	add.s32 	%r161, %r92, %r160;
	ld.shared.u32 	%r212, [%r161];
$L__BB0_41:
	shl.b32 	%r162, %r210, 2;
	add.s32 	%r62, %r92, %r162;
	ld.shared.u32 	%r209, [%r62];
	setp.eq.s32 	%p29, %r210, %r209;
	@%p29 bra 	$L__BB0_43;
$L__BB0_42:
	mov.u32 	%r210, %r209;
	st.shared.u32 	[%r62], %r210;
	shl.b32 	%r164, %r210, 2;
	add.s32 	%r166, %r92, %r164;
	ld.shared.u32 	%r209, [%r166];
	setp.ne.s32 	%p30, %r210, %r209;
	@%p30 bra 	$L__BB0_42;
$L__BB0_43:
	shl.b32 	%r167, %r212, 2;
	add.s32 	%r67, %r92, %r167;
	ld.shared.u32 	%r211, [%r67];
	setp.eq.s32 	%p31, %r212, %r211;
	@%p31 bra 	$L__BB0_45;
$L__BB0_44:
	mov.u32 	%r212, %r211;
	st.shared.u32 	[%r67], %r212;
	shl.b32 	%r169, %r212, 2;
	add.s32 	%r171, %r92, %r169;
	ld.shared.u32 	%r211, [%r171];
	setp.ne.s32 	%p32, %r212, %r211;
	@%p32 bra 	$L__BB0_44;
$L__BB0_45:
	setp.eq.s32 	%p33, %r210, %r212;
	@%p33 bra 	$L__BB0_49;
	min.u32 	%r72, %r210, %r212;
	max.u32 	%r212, %r210, %r212;
	setp.lt.u32 	%p34, %r72, %r212;
	@%p34 bra 	$L__BB0_48;
	cvta.global.u64 	%rd35, %rd28;
	cvta.global.u64 	%rd37, %rd30;
	cvta.global.u64 	%rd39, %rd32;
	{ // callseq 3, 0
	.param .b64 param0;
	st.param.b64 	[param0], %rd35;
	.param .b64 param1;
	st.param.b64 	[param1], %rd37;
	.param .b32 param2;
	st.param.b32 	[param2], 43;
	.param .b64 param3;
	st.param.b64 	[param3], %rd39;
	.param .b64 param4;
	st.param.b64 	[param4], 1;
	call.uni 
	__assertfail, 
	(
	param0, 
	param1, 
	param2, 
	param3, 
	param4
	);
	} // callseq 3
$L__BB0_48:
	shl.b32 	%r172, %r212, 2;
	add.s32 	%r174, %r92, %r172;
	atom.shared.cta.cas.b32 	%r175, [%r174], %r212, %r72;
	mov.u32 	%r210, %r72;
	bra.uni 	$L__BB0_41;
$L__BB0_49:
	add.s32 	%r206, %r206, %r33;
	setp.lt.u32 	%p35, %r206, %r3;
	@%p35 bra 	$L__BB0_38;
$L__BB0_50:
	setp.ge.u32 	%p36, %r215, %r3;
	bar.sync 	0;
	@%p36 bra 	$L__BB0_55;
	mov.u32 	%r75, %ntid.x;
	mov.u32 	%r213, %r215;
$L__BB0_52:
	div.u32 	%r176, %r213, %r89;
	mul.lo.s32 	%r177, %r176, %r89;
	sub.s32 	%r178, %r213, %r177;
	mad.lo.s32 	%r179, %r176, %r1, %r178;
	shl.b32 	%r180, %r179, 2;
	add.s32 	%r77, %r92, %r180;
	ld.shared.u32 	%r214, [%r77];
	setp.eq.s32 	%p37, %r179, %r214;
	@%p37 bra 	$L__BB0_54;
$L__BB0_53:
	st.shared.u32 	[%r77], %r214;
	shl.b32 	%r182, %r214, 2;
	add.s32 	%r184, %r92, %r182;
	ld.shared.u32 	%r80, [%r184];
	setp.ne.s32 	%p38, %r214, %r80;
	mov.u32 	%r214, %r80;
	@%p38 bra 	$L__BB0_53;
$L__BB0_54:
	add.s32 	%r213, %r213, %r75;
	setp.lt.u32 	%p39, %r213, %r3;
	@%p39 bra 	$L__BB0_52;
$L__BB0_55:
	setp.ge.u32 	%p40, %r215, %r3;
	bar.sync 	0;
	@%p40 bra 	$L__BB0_62;
	mov.u32 	%r82, %ntid.x;
	cvta.to.global.u64 	%rd4, %rd6;
	mov.u64 	%rd46, $str$4;
	mov.u64 	%rd48, $str$1;
	mov.u64 	%rd50, __unnamed_1;
	mov.u64 	%rd40, $str$3;
$L__BB0_57:
	div.u32 	%r84, %r215, %r89;
	mul.lo.s32 	%r185, %r84, %r89;
	sub.s32 	%r85, %r215, %r185;
	mad.lo.s32 	%r186, %r84, %r1, %r85;
	shl.b32 	%r187, %r186, 2;
	add.s32 	%r189, %r92, %r187;
	ld.shared.u32 	%r190, [%r189];
	div.u32 	%r86, %r190, %r1;
	mul.lo.s32 	%r191, %r86, %r1;
	sub.s32 	%r87, %r190, %r191;
	setp.lt.u32 	%p41, %r86, %r89;
	@%p41 bra 	$L__BB0_59;
	cvta.global.u64 	%rd41, %rd40;
	cvta.global.u64 	%rd43, %rd48;
	cvta.global.u64 	%rd45, %rd50;
	{ // callseq 4, 0
	.param .b64 param0;
	st.param.b64 	[param0], %rd41;
	.param .b64 param1;
	st.param.b64 	[param1], %rd43;
	.param .b32 param2;
	st.param.b32 	[param2], 199;
	.param .b64 param3;
	st.param.b64 	[param3], %rd45;
	.param .b64 param4;
	st.param.b64 	[param4], 1;
	call.uni 
	__assertfail, 
	(
	param0, 
	param1, 
	param2, 
	param3, 
	param4
	);
	} // callseq 4
$L__BB0_59:
	setp.lt.u32 	%p42, %r87, %r89;
	@%p42 bra 	$L__BB0_61;
	cvta.global.u64 	%rd47, %rd46;
	cvta.global.u64 	%rd49, %rd48;
	cvta.global.u64 	%rd51, %rd50;
	{ // callseq 5, 0
	.param .b64 param0;
	st.param.b64 	[param0], %rd47;
	.param .b64 param1;
	st.param.b64 	[param1], %rd49;
	.param .b32 param2;
	st.param.b32 	[param2], 200;
	.param .b64 param3;
	st.param.b64 	[param3], %rd51;
	.param .b64 param4;
	st.param.b64 	[param4], 1;
	call.uni 
	__assertfail, 
	(
	param0, 
	param1, 
	param2, 
	param3, 
	param4
	);
	} // callseq 5
$L__BB0_61:
	cvt.u64.u32 	%rd52, %r84;
	mad.lo.s64 	%rd53, %rd1, %rd52, %rd2;
	cvt.u64.u32 	%rd54, %r85;
	add.s64 	%rd55, %rd53, %rd54;
	cvt.u64.u32 	%rd56, %r86;
	mad.lo.s64 	%rd57, %rd1, %rd56, %rd2;
	cvt.u64.u32 	%rd58, %r87;
	add.s64 	%rd59, %rd57, %rd58;
	shl.b64 	%rd60, %rd55, 3;
	add.s64 	%rd61, %rd4, %rd60;
	st.global.u64 	[%rd61], %rd59;
	add.s32 	%r215, %r215, %r82;
	setp.lt.u32 	%p43, %r215, %r3;
	@%p43 bra 	$L__BB0_57;
$L__BB0_62:
	ret;

}
	// .globl	_Z15run_kernel_postPKbPyj
.visible .entry _Z15run_kernel_postPKbPyj(
	.param .u64 .ptr .align 1 _Z15run_kernel_postPKbPyj_param_0,
	.param .u64 .ptr .align 1 _Z15run_kernel_postPKbPyj_param_1,
	.param .u32 _Z15run_kernel_postPKbPyj_param_2
)
{
	.reg .pred 	%p<25>;
	.reg .b16 	%rs<5>;
	.reg .b32 	%r<18>;
	.reg .b64 	%rd<123>;

	ld.param.u64 	%rd44, [_Z15run_kernel_postPKbPyj_param_0];
	ld.param.u64 	%rd45, [_Z15run_kernel_postPKbPyj_param_1];
	ld.param.u32 	%r11, [_Z15run_kernel_postPKbPyj_param_2];
	cvta.to.global.u64 	%rd1, %rd44;
	cvta.to.global.u64 	%rd2, %rd45;
	cvt.u64.u32 	%rd46, %r11;
	mov.u32 	%r12, %nctaid.y;
	mul.wide.u32 	%rd3, %r11, %r12;
	mov.u32 	%r1, %ctaid.x;
	cvt.u64.u32 	%rd47, %r1;
	mov.u32 	%r2, %ctaid.y;
	cvt.u64.u32 	%rd48, %r2;
	mad.lo.s64 	%rd49, %rd3, %rd47, %rd48;
	mul.lo.s64 	%rd4, %rd49, %rd46;
	mul.lo.s32 	%r3, %r11, %r11;
	mov.u32 	%r17, %tid.x;
	setp.ge.u32 	%p1, %r17, %r11;
	@%p1 bra 	$L__BB1_29;
	mov.u32 	%r5, %ntid.x;
	mov.u64 	%rd79, $str$6;
	mov.u32 	%r16, %r17;
$L__BB1_2:
	setp.eq.s32 	%p2, %r1, 0;
	@%p2 bra 	$L__BB1_15;
	cvt.u64.u32 	%rd50, %r16;
	add.s64 	%rd5, %rd4, %rd50;
	setp.ge.u64 	%p3, %rd5, %rd3;
	@%p3 bra 	$L__BB1_5;
	mov.u64 	%rd51, $str$5;
	cvta.global.u64 	%rd52, %rd51;
	mov.u64 	%rd53, $str$1;
	cvta.global.u64 	%rd54, %rd53;
	mov.u64 	%rd55, __unnamed_2;
	cvta.global.u64 	%rd56, %rd55;
	{ // callseq 6, 0
	.param .b64 param0;
	st.param.b64 	[param0], %rd52;
	.param .b64 param1;
	st.param.b64 	[param1], %rd54;
	.param .b32 param2;
	st.param.b32 	[param2], 220;
	.param .b64 param3;
	st.param.b64 	[param3], %rd56;
	.param .b64 param4;
	st.param.b64 	[param4], 1;
	call.uni 
	__assertfail, 
	(
	param0, 
	param1, 
	param2, 
	param3, 
	param4
	);
	} // callseq 6
$L__BB1_5:
	sub.s64 	%rd6, %rd5, %rd3;
	add.s64 	%rd57, %rd1, %rd5;
	ld.global.u8 	%rs1, [%rd57];
	add.s64 	%rd58, %rd1, %rd6;
	ld.global.u8 	%rs2, [%rd58];
	setp.ne.s16 	%p4, %rs1, %rs2;
	@%p4 bra 	$L__BB1_15;
	shl.b64 	%rd59, %rd5, 3;
	add.s64 	%rd60, %rd2, %rd59;
	ld.global.u64 	%rd113, [%rd60];
	shl.b64 	%rd61, %rd6, 3;
	add.s64 	%rd62, %rd2, %rd61;
	ld.global.u64 	%rd115, [%rd62];
$L__BB1_7:
	shl.b64 	%rd63, %rd113, 3;
	add.s64 	%rd11, %rd2, %rd63;
	ld.global.u64 	%rd112, [%rd11];
	setp.eq.s64 	%p5, %rd113, %rd112;
	@%p5 bra 	$L__BB1_9;
$L__BB1_8:
	mov.u64 	%rd113, %rd112;
	st.global.u64 	[%rd11], %rd113;
	shl.b64 	%rd64, %rd113, 3;
	add.s64 	%rd65, %rd2, %rd64;
	ld.global.u64 	%rd112, [%rd65];
	setp.ne.s64 	%p6, %rd113, %rd112;
	@%p6 bra 	$L__BB1_8;
$L__BB1_9:
	shl.b64 	%rd66, %rd115, 3;
	add.s64 	%rd16, %rd2, %rd66;
	ld.global.u64 	%rd114, [%rd16];
	setp.eq.s64 	%p7, %rd115, %rd114;
	@%p7 bra 	$L__BB1_11;
$L__BB1_10:
	mov.u64 	%rd115, %rd114;
	st.global.u64 	[%rd16], %rd115;
	shl.b64 	%rd67, %rd115, 3;
	add.s64 	%rd68, %rd2, %rd67;
	ld.global.u64 	%rd114, [%rd68];
	setp.ne.s64 	%p8, %rd115, %rd114;
	@%p8 bra 	$L__BB1_10;
$L__BB1_11:
	setp.eq.s64 	%p9, %rd113, %rd115;
	@%p9 bra 	$L__BB1_15;
	min.u64 	%rd21, %rd113, %rd115;
	max.u64 	%rd115, %rd113, %rd115;
	setp.lt.u64 	%p10, %rd21, %rd115;
	@%p10 bra 	$L__BB1_14;
	mov.u64 	%rd69, $str;
	cvta.global.u64 	%rd70, %rd69;
	mov.u64 	%rd71, $str$1;
	cvta.global.u64 	%rd72, %rd71;
	mov.u64 	%rd73, __unnamed_4;
	cvta.global.u64 	%rd74, %rd73;
	{ // callseq 7, 0
	.param .b64 param0;
	st.param.b64 	[param0], %rd70;
	.param .b64 param1;
	st.param.b64 	[param1], %rd72;
	.param .b32 param2;
	st.param.b32 	[param2], 69;
	.param .b64 param3;
	st.param.b64 	[param3], %rd74;
	.param .b64 param4;
	st.param.b64 	[param4], 1;
	call.uni 
	__assertfail, 
	(
	param0, 
	param1, 
	param2, 
	param3, 
	param4
	);
	} // callseq 7
$L__BB1_14:
	shl.b64 	%rd75, %rd115, 3;
	add.s64 	%rd76, %rd2, %rd75;
	atom.relaxed.global.cas.b64 	%rd77, [%rd76], %rd115, %rd21;
	mov.u64 	%rd113, %rd21;
	bra.uni 	$L__BB1_7;
$L__BB1_15:
	setp.eq.s32 	%p11, %r2, 0;
	@%p11 bra 	$L__BB1_28;
	cvt.u64.u32 	%rd78, %r16;
	mad.lo.s64 	%rd23, %rd3, %rd78, %rd4;
	setp.ne.s64 	%p12, %rd23, 0;
	@%p12 bra 	$L__BB1_18;
	cvta.global.u64 	%rd80, %rd79;
	mov.u64 	%rd81, $str$1;
	cvta.global.u64 	%rd82, %rd81;
	mov.u64 	%rd83, __unnamed_2;
	cvta.global.u64 	%rd84, %rd83;
	{ // callseq 8, 0
	.param .b64 param0;
	st.param.b64 	[param0], %rd80;
	.param .b64 param1;
	st.param.b64 	[param1], %rd82;
	.param .b32 param2;
	st.param.b32 	[param2], 230;
	.param .b64 param3;
	st.param.b64 	[param3], %rd84;
	.param .b64 param4;
	st.param.b64 	[param4], 1;
	call.uni 
	__assertfail, 
	(
	param0, 
	param1, 
	param2, 
	param3, 
	param4
	);
	} // callseq 8
$L__BB1_18:
	add.s64 	%rd85, %rd1, %rd23;
	ld.global.u8 	%rs3, [%rd85];
	ld.global.u8 	%rs4, [%rd85+-1];
	setp.ne.s16 	%p13, %rs3, %rs4;
	@%p13 bra 	$L__BB1_28;
	shl.b64 	%rd86, %rd23, 3;
	add.s64 	%rd87, %rd2, %rd86;
	ld.global.u64 	%rd119, [%rd87];
	ld.global.u64 	%rd121, [%rd87+-8];
$L__BB1_20:
	shl.b64 	%rd88, %rd119, 3;
	add.s64 	%rd28, %rd2, %rd88;
	ld.global.u64 	%rd118, [%rd28];
	setp.eq.s64 	%p14, %rd119, %rd118;
	@%p14 bra 	$L__BB1_22;
$L__BB1_21:
	mov.u64 	%rd119, %rd118;
	st.global.u64 	[%rd28], %rd119;
	shl.b64 	%rd89, %rd119, 3;
	add.s64 	%rd90, %rd2, %rd89;
	ld.global.u64 	%rd118, [%rd90];
	setp.ne.s64 	%p15, %rd119, %rd118;
	@%p15 bra 	$L__BB1_21;
$L__BB1_22:
	shl.b64 	%rd91, %rd121, 3;
	add.s64 	%rd33, %rd2, %rd91;
	ld.global.u64 	%rd120, [%rd33];
	setp.eq.s64 	%p16, %rd121, %rd120;
	@%p16 bra 	$L__BB1_24;
$L__BB1_23:
	mov.u64 	%rd121, %rd120;
	st.global.u64 	[%rd33], %rd121;
	shl.b64 	%rd92, %rd121, 3;
	add.s64 	%rd93, %rd2, %rd92;
	ld.global.u64 	%rd120, [%rd93];
	setp.ne.s64 	%p17, %rd121, %rd120;
	@%p17 bra 	$L__BB1_23;
$L__BB1_24:
	setp.eq.s64 	%p18, %rd119, %rd121;
	@%p18 bra 	$L__BB1_28;
	min.u64 	%rd38, %rd119, %rd121;
	max.u64 	%rd121, %rd119, %rd121;
	setp.lt.u64 	%p19, %rd38, %rd121;
	@%p19 bra 	$L__BB1_27;
	mov.u64 	%rd94, $str;
	cvta.global.u64 	%rd95, %rd94;
	mov.u64 	%rd96, $str$1;
	cvta.global.u64 	%rd97, %rd96;
	mov.u64 	%rd98, __unnamed_4;
	cvta.global.u64 	%rd99, %rd98;
	{ // callseq 9, 0
	.param .b64 param0;
	st.param.b64 	[param0], %rd95;
	.param .b64 param1;
	st.param.b64 	[param1], %rd97;
	.param .b32 param2;
	st.param.b32 	[param2], 69;
	.param .b64 param3;
	st.param.b64 	[param3], %rd99;
	.param .b64 param4;
	st.param.b64 	[param4], 1;
	call.uni 
	__assertfail, 
	(
	param0, 
	param1, 
	param2, 
	param3, 
	param4
	);
	} // callseq 9
$L__BB1_27:
	shl.b64 	%rd100, %rd121, 3;
	add.s64 	%rd101, %rd2, %rd100;
	atom.relaxed.global.cas.b64 	%rd102, [%rd101], %rd121, %rd38;
	mov.u64 	%rd119, %rd38;
	bra.uni 	$L__BB1_20;
$L__BB1_28:
	add.s32 	%r16, %r16, %r5;
	setp.lt.u32 	%p20, %r16, %r11;
	@%p20 bra 	$L__BB1_2;
$L__BB1_29:
	bar.sync 	0;
	setp.ge.u32 	%p21, %r17, %r3;
	@%p21 bra 	$L__BB1_34;
	mov.u32 	%r8, %ntid.x;
$L__BB1_31:
	div.u32 	%r13, %r17, %r11;
	mul.lo.s32 	%r14, %r13, %r11;
	sub.s32 	%r15, %r17, %r14;
	cvt.u64.u32 	%rd103, %r13;
	mad.lo.s64 	%rd104, %rd3, %rd103, %rd4;
	cvt.u64.u32 	%rd105, %r15;
	add.s64 	%rd106, %rd104, %rd105;
	shl.b64 	%rd107, %rd106, 3;
	add.s64 	%rd40, %rd2, %rd107;
	ld.global.u64 	%rd122, [%rd40];
	setp.eq.s64 	%p22, %rd106, %rd122;
	@%p22 bra 	$L__BB1_33;
$L__BB1_32:
	st.global.u64 	[%rd40], %rd122;
	shl.b64 	%rd108, %rd122, 3;
	add.s64 	%rd109, %rd2, %rd108;
	ld.global.u64 	%rd43, [%rd109];
	setp.ne.s64 	%p23, %rd122, %rd43;
	mov.u64 	%rd122, %rd43;
	@%p23 bra 	$L__BB1_32;
$L__BB1_33:
	add.s32 	%r17, %r17, %r8;
	setp.lt.u32 	%p24, %r17, %r3;
	@%p24 bra 	$L__BB1_31;
$L__BB1_34:
	ret;

}


// ===== COMPILED SASS (sm_100) =====

	.target	sm_100

	.elftype	@"ET_EXEC"


//--------------------- .note.nv.tkinfo           --------------------------
	.section	.note.nv.tkinfo,"",@"SHT_NOTE"
	.sectionflags	@"SHF_NOTE_NV_TKINFO"
	.tkinfo
        /*0018*/ 	.word	0x00000002
        /*0030*/ 	.string	""
        /*0030*/ 	.string	"ptxas"
        /*0030*/ 	.string	"Cuda compilation tools, release 13.0, V13.0.88"
        /*0030*/ 	.string	"Build cuda_13.0.r13.0/compiler.36424714_0"
        /*0030*/ 	.string	"-arch sm_100 -m 64 "



//--------------------- .note.nv.cuinfo           --------------------------
	.section	.note.nv.cuinfo,"",@"SHT_NOTE"
	.sectionflags	@"SHF_NOTE_NV_CUINFO"
        /*0018*/ 	.short	0x0002
        /*001a*/ 	.short	0x0064
        /*001c*/ 	.short	0x0082
	.zero		2


//--------------------- .nv.info                  --------------------------
	.section	.nv.info,"",@"SHT_CUDA_INFO"
	.align	4


	//----- nvinfo : EIATTR_REGCOUNT
	.align		4
        /*0000*/ 	.byte	0x04, 0x2f
        /*0002*/ 	.short	(.L_12 - .L_11)
	.align		4
.L_11:
        /*0004*/ 	.word	index@(_Z14run_kernel_prePKbPyj)
        /*0008*/ 	.word	0x0000001b


	//----- nvinfo : EIATTR_FRAME_SIZE
	.align		4
.L_12:
        /*000c*/ 	.byte	0x04, 0x11
        /*000e*/ 	.short	(.L_14 - .L_13)
	.align		4
.L_13:
        /*0010*/ 	.word	index@(_Z14run_kernel_prePKbPyj)
        /*0014*/ 	.word	0x00000000


	//----- nvinfo : EIATTR_REGCOUNT
	.align		4
.L_14:
        /*0018*/ 	.byte	0x04, 0x2f
        /*001a*/ 	.short	(.L_16 - .L_15)
	.align		4
.L_15:
        /*001c*/ 	.word	index@(_Z15run_kernel_postPKbPyj)
        /*0020*/ 	.word	0x0000001b


	//----- nvinfo : EIATTR_FRAME_SIZE
	.align		4
.L_16:
        /*0024*/ 	.byte	0x04, 0x11
        /*0026*/ 	.short	(.L_18 - .L_17)
	.align		4
.L_17:
        /*0028*/ 	.word	index@(_Z15run_kernel_postPKbPyj)
        /*002c*/ 	.word	0x00000000


	//----- nvinfo : EIATTR_MIN_STACK_SIZE
	.align		4
.L_18:
        /*0030*/ 	.byte	0x04, 0x12
        /*0032*/ 	.short	(.L_20 - .L_19)
	.align		4
.L_19:
        /*0034*/ 	.word	index@(_Z15run_kernel_postPKbPyj)
        /*0038*/ 	.word	0x00000000


	//----- nvinfo : EIATTR_MIN_STACK_SIZE
	.align		4
.L_20:
        /*003c*/ 	.byte	0x04, 0x12
        /*003e*/ 	.short	(.L_22 - .L_21)
	.align		4
.L_21:
        /*0040*/ 	.word	index@(_Z14run_kernel_prePKbPyj)
        /*0044*/ 	.word	0x00000000
.L_22:


//--------------------- .nv.compat                --------------------------
	.section	.nv.compat,"",@"SHT_CUDA_COMPAT_INFO"
	.align	4
        /*0000*/ 	.byte	0x02, 0x09, 0x00, 0x00, 0x02, 0x02, 0x01, 0x00, 0x02, 0x05, 0x05, 0x00, 0x03, 0x07, 0x01, 0x01
        /*0010*/ 	.byte	0x02, 0x03, 0x00, 0x00, 0x02, 0x06, 0x01, 0x00, 0x04, 0x0b, 0x08, 0x00, 0x09, 0x00, 0x00, 0x00
        /*0020*/ 	.byte	0x00, 0x00, 0x00, 0x00


//--------------------- .nv.info._Z15run_kernel_postPKbPyj --------------------------
	.section	.nv.info._Z15run_kernel_postPKbPyj,"",@"SHT_CUDA_INFO"
	.sectionflags	@""
	.align	4


	//----- nvinfo : EIATTR_CUDA_API_VERSION
	.align		4
        /*0000*/ 	.byte	0x04, 0x37
        /*0002*/ 	.short	(.L_24 - .L_23)
.L_23:
        /*0004*/ 	.word	0x00000082


	//----- nvinfo : EIATTR_KPARAM_INFO
	.align		4
.L_24:
        /*0008*/ 	.byte	0x04, 0x17
        /*000a*/ 	.short	(.L_26 - .L_25)
.L_25:
        /*000c*/ 	.word	0x00000000
        /*0010*/ 	.short	0x0002
        /*0012*/ 	.short	0x0010
        /*0014*/ 	.byte	0x00, 0xf0, 0x11, 0x00


	//----- nvinfo : EIATTR_KPARAM_INFO
	.align		4
.L_26:
        /*0018*/ 	.byte	0x04, 0x17
        /*001a*/ 	.short	(.L_28 - .L_27)
.L_27:
        /*001c*/ 	.word	0x00000000
        /*0020*/ 	.short	0x0001
        /*0022*/ 	.short	0x0008
        /*0024*/ 	.byte	0x00, 0xf5, 0x21, 0x00


	//----- nvinfo : EIATTR_KPARAM_INFO
	.align		4
.L_28:
        /*0028*/ 	.byte	0x04, 0x17
        /*002a*/ 	.short	(.L_30 - .L_29)
.L_29:
        /*002c*/ 	.word	0x00000000
        /*0030*/ 	.short	0x0000
        /*0032*/ 	.short	0x0000
        /*0034*/ 	.byte	0x00, 0xf5, 0x21, 0x00


	//----- nvinfo : EIATTR_SPARSE_MMA_MASK
	.align		4
.L_30:
        /*0038*/ 	.byte	0x03, 0x50
        /*003a*/ 	.short	0x0000


	//----- nvinfo : EIATTR_MAXREG_COUNT
	.align		4
        /*003c*/ 	.byte	0x03, 0x1b
        /*003e*/ 	.short	0x00ff


	//----- nvinfo : EIATTR_NUM_BARRIERS
	.align		4
        /*0040*/ 	.byte	0x02, 0x4c
        /*0042*/ 	.byte	0x01
	.zero		1


	//----- nvinfo : EIATTR_EXTERNS
	.align		4
        /*0044*/ 	.byte	0x04, 0x0f
        /*0046*/ 	.short	(.L_32 - .L_31)


	//   ....[0]....
	.align		4
.L_31:
        /*0048*/ 	.word	index@(__assertfail)


	//----- nvinfo : EIATTR_MERCURY_ISA_VERSION
	.align		4
.L_32:
        /*004c*/ 	.byte	0x03, 0x5f
        /*004e*/ 	.short	0x0101


	//----- nvinfo : EIATTR_VRC_CTA_INIT_COUNT
	.align		4
        /*0050*/ 	.byte	0x02, 0x4a
	.zero		1
	.zero		1


	//----- nvinfo : EIATTR_SYSCALL_OFFSETS
	.align		4
        /*0054*/ 	.byte	0x04, 0x46
        /*0056*/ 	.short	(.L_34 - .L_33)


	//   ....[0]....
.L_33:
        /*0058*/ 	.word	0x000002c0


	//   ....[1]....
        /*005c*/ 	.word	0x000009e0


	//   ....[2]....
        /*0060*/ 	.word	0x00000cf0


	//   ....[3]....
        /*0064*/ 	.word	0x000013c0


	//----- nvinfo : EIATTR_EXIT_INSTR_OFFSETS
	.align		4
.L_34:
        /*0068*/ 	.byte	0x04, 0x1c
        /*006a*/ 	.short	(.L_36 - .L_35)


	//   ....[0]....
.L_35:
        /*006c*/ 	.word	0x00001540


	//   ....[1]....
        /*0070*/ 	.word	0x00001910


	//----- nvinfo : EIATTR_CRS_STACK_SIZE
	.align		4
.L_36:
        /*0074*/ 	.byte	0x04, 0x1e
        /*0076*/ 	.short	(.L_38 - .L_37)
.L_37:
        /*0078*/ 	.word	0x00000000


	//----- nvinfo : EIATTR_CBANK_PARAM_SIZE
	.align		4
.L_38:
        /*007c*/ 	.byte	0x03, 0x19
        /*007e*/ 	.short	0x0014


	//----- nvinfo : EIATTR_PARAM_CBANK
	.align		4
        /*0080*/ 	.byte	0x04, 0x0a
        /*0082*/ 	.short	(.L_40 - .L_39)
	.align		4
.L_39:
        /*0084*/ 	.word	index@(.nv.constant0._Z15run_kernel_postPKbPyj)
        /*0088*/ 	.short	0x0380
        /*008a*/ 	.short	0x0014


	//----- nvinfo : EIATTR_SW_WAR
	.align		4
.L_40:
        /*008c*/ 	.byte	0x04, 0x36
        /*008e*/ 	.short	(.L_42 - .L_41)
.L_41:
        /*0090*/ 	.word	0x00000008
.L_42:


//--------------------- .nv.info._Z14run_kernel_prePKbPyj --------------------------
	.section	.nv.info._Z14run_kernel_prePKbPyj,"",@"SHT_CUDA_INFO"
	.sectionflags	@""
	.align	4


	//----- nvinfo : EIATTR_CUDA_API_VERSION
	.align		4
        /*0000*/ 	.byte	0x04, 0x37
        /*0002*/ 	.short	(.L_44 - .L_43)
.L_43:
        /*0004*/ 	.word	0x00000082


	//----- nvinfo : EIATTR_KPARAM_INFO
	.align		4
.L_44:
        /*0008*/ 	.byte	0x04, 0x17
        /*000a*/ 	.short	(.L_46 - .L_45)
.L_45:
        /*000c*/ 	.word	0x00000000
        /*0010*/ 	.short	0x0002
        /*0012*/ 	.short	0x0010
        /*0014*/ 	.byte	0x00, 0xf0, 0x11, 0x00


	//----- nvinfo : EIATTR_KPARAM_INFO
	.align		4
.L_46:
        /*0018*/ 	.byte	0x04, 0x17
        /*001a*/ 	.short	(.L_48 - .L_47)
.L_47:
        /*001c*/ 	.word	0x00000000
        /*0020*/ 	.short	0x0001
        /*0022*/ 	.short	0x0008
        /*0024*/ 	.byte	0x00, 0xf5, 0x21, 0x00


	//----- nvinfo : EIATTR_KPARAM_INFO
	.align		4
.L_48:
        /*0028*/ 	.byte	0x04, 0x17
        /*002a*/ 	.short	(.L_50 - .L_49)
.L_49:
        /*002c*/ 	.word	0x00000000
        /*0030*/ 	.short	0x0000
        /*0032*/ 	.short	0x0000
        /*0034*/ 	.byte	0x00, 0xf5, 0x21, 0x00


	//----- nvinfo : EIATTR_SPARSE_MMA_MASK
	.align		4
.L_50:
        /*0038*/ 	.byte	0x03, 0x50
        /*003a*/ 	.short	0x0000


	//----- nvinfo : EIATTR_MAXREG_COUNT
	.align		4
        /*003c*/ 	.byte	0x03, 0x1b
        /*003e*/ 	.short	0x00ff


	//----- nvinfo : EIATTR_NUM_BARRIERS
	.align		4
        /*0040*/ 	.byte	0x02, 0x4c
        /*0042*/ 	.byte	0x01
	.zero		1


	//----- nvinfo : EIATTR_EXTERNS
	.align		4
        /*0044*/ 	.byte	0x04, 0x0f
        /*0046*/ 	.short	(.L_52 - .L_51)


	//   ....[0]....
	.align		4
.L_51:
        /*0048*/ 	.word	index@(__assertfail)


	//----- nvinfo : EIATTR_MERCURY_ISA_VERSION
	.align		4
.L_52:
        /*004c*/ 	.byte	0x03, 0x5f
        /*004e*/ 	.short	0x0101


	//----- nvinfo : EIATTR_VRC_CTA_INIT_COUNT
	.align		4
        /*0050*/ 	.byte	0x02, 0x4a
	.zero		1
	.zero		1


	//----- nvinfo : EIATTR_SYSCALL_OFFSETS
	.align		4
        /*0054*/ 	.byte	0x04, 0x46
        /*0056*/ 	.short	(.L_54 - .L_53)


	//   ....[0]....
.L_53:
        /*0058*/ 	.word	0x000007e0


	//   ....[1]....
        /*005c*/ 	.word	0x00000c30


	//   ....[2]....
        /*0060*/ 	.word	0x00001570


	//   ....[3]....
        /*0064*/ 	.word	0x00001c00


	//   ....[4]....
        /*0068*/ 	.word	0x000023b0


	//   ....[5]....
        /*006c*/ 	.word	0x000024f0


	//----- nvinfo : EIATTR_EXIT_INSTR_OFFSETS
	.align		4
.L_54:
        /*0070*/ 	.byte	0x04, 0x1c
        /*0072*/ 	.short	(.L_56 - .L_55)


	//   ....[0]....
.L_55:
        /*0074*/ 	.word	0x00001f90


	//   ....[1]....
        /*0078*/ 	.word	0x00002650


	//----- nvinfo : EIATTR_CRS_STACK_SIZE
	.align		4
.L_56:
        /*007c*/ 	.byte	0x04, 0x1e
        /*007e*/ 	.short	(.L_58 - .L_57)
.L_57:
        /*0080*/ 	.word	0x00000000


	//----- nvinfo : EIATTR_CBANK_PARAM_SIZE
	.align		4
.L_58:
        /*0084*/ 	.byte	0x03, 0x19
        /*0086*/ 	.short	0x0014


	//----- nvinfo : EIATTR_PARAM_CBANK
	.align		4
        /*0088*/ 	.byte	0x04, 0x0a
        /*008a*/ 	.short	(.L_60 - .L_59)
	.align		4
.L_59:
        /*008c*/ 	.word	index@(.nv.constant0._Z14run_kernel_prePKbPyj)
        /*0090*/ 	.short	0x0380
        /*0092*/ 	.short	0x0014


	//----- nvinfo : EIATTR_SW_WAR
	.align		4
.L_60:
        /*0094*/ 	.byte	0x04, 0x36
        /*0096*/ 	.short	(.L_62 - .L_61)
.L_61:
        /*0098*/ 	.word	0x00000008
.L_62:


//--------------------- .nv.callgraph             --------------------------
	.section	.nv.callgraph,"",@"SHT_CUDA_CALLGRAPH"
	.align	4
	.sectionentsize	8
	.align		4
        /*0000*/ 	.word	0x00000000
	.align		4
        /*0004*/ 	.word	0xffffffff
	.align		4
        /*0008*/ 	.word	index@(_Z15run_kernel_postPKbPyj)
	.align		4
        /*000c*/ 	.word	index@(__assertfail)
	.align		4
        /*0010*/ 	.word	index@(_Z14run_kernel_prePKbPyj)
	.align		4
        /*0014*/ 	.word	index@(__assertfail)
	.align		4
        /*0018*/ 	.word	0x00000000
	.align		4
        /*001c*/ 	.word	0xfffffffe
	.align		4
        /*0020*/ 	.word	0x00000000
	.align		4
        /*0024*/ 	.word	0xfffffffd
	.align		4
        /*0028*/ 	.word	0x00000000
	.align		4
        /*002c*/ 	.word	0xfffffffc


//--------------------- .nv.constant4             --------------------------
	.section	.nv.constant4,"a",@progbits
	.align	8
	.align		8
.nv.constant4:
        /*0000*/ 	.dword	__assertfail
	.align		8
        /*0008*/ 	.dword	__unnamed_1
	.align		8
        /*0010*/ 	.dword	__unnamed_2
	.align		8
        /*0018*/ 	.dword	__unnamed_3
	.align		8
        /*0020*/ 	.dword	__unnamed_4
	.align		8
        /*0028*/ 	.dword	$str
	.align		8
        /*0030*/ 	.dword	$str$1
	.align		8
        /*0038*/ 	.dword	$str$2
	.align		8
        /*0040*/ 	.dword	$str$3
	.align		8
        /*0048*/ 	.dword	$str$4
	.align		8
        /*0050*/ 	.dword	$str$5
	.align		8
        /*0058*/ 	.dword	$str$6


//--------------------- .text._Z15run_kernel_postPKbPyj --------------------------
	.section	.text._Z15run_kernel_postPKbPyj,"ax",@progbits
	.align	128
        .global         _Z15run_kernel_postPKbPyj
        .type           _Z15run_kernel_postPKbPyj,@function
        .size           _Z15run_kernel_postPKbPyj,(.L_x_103 - _Z15run_kernel_postPKbPyj)
        .other          _Z15run_kernel_postPKbPyj,@"STO_CUDA_ENTRY STV_DEFAULT"
_Z15run_kernel_postPKbPyj:
.text._Z15run_kernel_postPKbPyj:
[----:B------:R-:W0:Y:S01]  /*0000*/  LDC R1, c[0x0][0x37c] ;  /* 0x0000df00ff017b82 */ /* 0x000e220000000800 */
[----:B------:R-:W1:Y:S01]  /*0010*/  S2R R22, SR_TID.X ;  /* 0x0000000000167919 */ /* 0x000e620000002100 */
[----:B------:R-:W1:Y:S06]  /*0020*/  LDCU UR4, c[0x0][0x390] ;  /* 0x00007200ff0477ac */ /* 0x000e6c0008000800 */
[----:B------:R-:W2:Y:S01]  /*0030*/  S2UR UR38, SR_CTAID.X ;  /* 0x00000000002679c3 */ /* 0x000ea20000002500 */
[----:B------:R-:W3:Y:S01]  /*0040*/  LDCU.64 UR36, c[0x0][0x358] ;  /* 0x00006b00ff2477ac */ /* 0x000ee20008000a00 */
[----:B------:R-:W4:Y:S06]  /*0050*/  LDCU UR40, c[0x0][0x374] ;  /* 0x00006e80ff2877ac */ /* 0x000f2c0008000800 */
[----:B------:R-:W0:Y:S01]  /*0060*/  S2UR UR39, SR_CTAID.Y ;  /* 0x00000000002779c3 */ /* 0x000e220000002600 */
[----:B-1----:R-:W-:-:S13]  /*0070*/  ISETP.GE.U32.AND P0, PT, R22, UR4, PT ;  /* 0x0000000416007c0c */ /* 0x002fda000bf06070 */
[----:B--234-:R-:W-:Y:S05]  /*0080*/  @P0 BRA `(.L_x_0) ;  /* 0x0000001400180947 */ /* 0x01cfea0003800000 */
[----:B------:R-:W1:Y:S01]  /*0090*/  LDC R2, c[0x0][0x360] ;  /* 0x0000d800ff027b82 */ /* 0x000e620000000800 */
[----:B------:R-:W-:-:S07]  /*00a0*/  IMAD.MOV.U32 R23, RZ, RZ, R22 ;  /* 0x000000ffff177224 */ /* 0x000fce00078e0016 */
.L_x_31:
[----:B------:R-:W-:-:S09]  /*00b0*/  UISETP.NE.AND UP0, UPT, UR38, URZ, UPT ;  /* 0x000000ff2600728c */ /* 0x000fd2000bf05270 */
[----:B------:R-:W-:Y:S05]  /*00c0*/  BRA.U !UP0, `(.L_x_1) ;  /* 0x0000000908807547 */ /* 0x000fea000b800000 */
[----:B------:R-:W2:Y:S01]  /*00d0*/  LDC R24, c[0x0][0x390] ;  /* 0x0000e400ff187b82 */ /* 0x000ea20000000800 */
[----:B0-----:R-:W-:Y:S01]  /*00e0*/  IMAD.U32 R16, RZ, RZ, UR39 ;  /* 0x00000027ff107e24 */ /* 0x001fe2000f8e00ff */
[----:B------:R-:W-:Y:S01]  /*00f0*/  BSSY.RECONVERGENT B6, `(.L_x_2) ;  /* 0x000001e000067945 */ /* 0x000fe20003800200 */
[----:B------:R-:W-:Y:S02]  /*0100*/  IMAD.MOV.U32 R17, RZ, RZ, RZ ;  /* 0x000000ffff117224 */ /* 0x000fe400078e00ff */
[----:B--2---:R-:W-:-:S04]  /*0110*/  IMAD.WIDE.U32 R18, R24, UR40, RZ ;  /* 0x0000002818127c25 */ /* 0x004fc8000f8e00ff */
[----:B------:R-:W-:Y:S02]  /*0120*/  IMAD R3, R19, UR38, RZ ;  /* 0x0000002613037c24 */ /* 0x000fe4000f8e02ff */
[----:B------:R-:W-:-:S04]  /*0130*/  IMAD.WIDE.U32 R4, R18, UR38, R16 ;  /* 0x0000002612047c25 */ /* 0x000fc8000f8e0010 */
[----:B------:R-:W-:Y:S02]  /*0140*/  IMAD.IADD R3, R5, 0x1, R3 ;  /* 0x0000000105037824 */ /* 0x000fe400078e0203 */
[----:B------:R-:W-:-:S04]  /*0150*/  IMAD.WIDE.U32 R4, R4, R24, RZ ;  /* 0x0000001804047225 */ /* 0x000fc800078e00ff */
[----:B------:R-:W-:Y:S01]  /*0160*/  IMAD R7, R3, R24, RZ ;  /* 0x0000001803077224 */ /* 0x000fe200078e02ff */
[----:B------:R-:W-:-:S04]  /*0170*/  IADD3 R3, P1, PT, R23, R4, RZ ;  /* 0x0000000417037210 */ /* 0x000fc80007f3e0ff */
[----:B------:R-:W-:Y:S02]  /*0180*/  IADD3 R7, PT, PT, R5, R7, RZ ;  /* 0x0000000705077210 */ /* 0x000fe40007ffe0ff */
[----:B------:R-:W-:-:S03]  /*0190*/  ISETP.GE.U32.AND P0, PT, R3, R18, PT ;  /* 0x000000120300720c */ /* 0x000fc60003f06070 */
[----:B------:R-:W-:-:S05]  /*01a0*/  IMAD.X R3, RZ, RZ, R7, P1 ;  /* 0x000000ffff037224 */ /* 0x000fca00008e0607 */
[----:B------:R-:W-:-:S13]  /*01b0*/  ISETP.GE.U32.AND.EX P0, PT, R3, R19, PT, P0 ;  /* 0x000000130300720c */ /* 0x000fda0003f06100 */
[----:B------:R-:W-:Y:S05]  /*01c0*/  @P0 BRA `(.L_x_3) ;  /* 0x0000000000400947 */ /* 0x000fea0003800000 */
[----:B------:R-:W-:Y:S01]  /*01d0*/  MOV R14, 0x0 ;  /* 0x00000000000e7802 */ /* 0x000fe20000000f00 */
[----:B------:R-:W0:Y:S01]  /*01e0*/  LDCU.64 UR4, c[0x4][0x50] ;  /* 0x01000a00ff0477ac */ /* 0x000e220008000a00 */
[----:B------:R-:W-:Y:S02]  /*01f0*/  HFMA2 R13, -RZ, RZ, 0, 0 ;  /* 0x00000000ff0d7431 */ /* 0x000fe400000001ff */
[----:B------:R-:W-:Y:S01]  /*0200*/  IMAD.MOV.U32 R8, RZ, RZ, 0xdc ;  /* 0x000000dcff087424 */ /* 0x000fe200078e00ff */
[----:B------:R-:W2:Y:S01]  /*0210*/  LDCU.64 UR6, c[0x4][0x30] ;  /* 0x01000600ff0677ac */ /* 0x000ea20008000a00 */
[----:B------:R-:W3:Y:S01]  /*0220*/  LDC.64 R14, c[0x4][R14] ;  /* 0x010000000e0e7b82 */ /* 0x000ee20000000a00 */
[----:B------:R-:W-:Y:S01]  /*0230*/  IMAD.MOV.U32 R12, RZ, RZ, 0x1 ;  /* 0x00000001ff0c7424 */ /* 0x000fe200078e00ff */
[----:B------:R-:W4:Y:S01]  /*0240*/  LDCU.64 UR8, c[0x4][0x10] ;  /* 0x01000200ff0877ac */ /* 0x000f220008000a00 */
[----:B0-----:R-:W-:Y:S02]  /*0250*/  IMAD.U32 R4, RZ, RZ, UR4 ;  /* 0x00000004ff047e24 */ /* 0x001fe4000f8e00ff */
[----:B------:R-:W-:-:S02]  /*0260*/  IMAD.U32 R5, RZ, RZ, UR5 ;  /* 0x00000005ff057e24 */ /* 0x000fc4000f8e00ff */
[----:B--2---:R-:W-:Y:S01]  /*0270*/  IMAD.U32 R6, RZ, RZ, UR6 ;  /* 0x00000006ff067e24 */ /* 0x004fe2000f8e00ff */
[----:B------:R-:W-:Y:S01]  /*0280*/  MOV R7, UR7 ;  /* 0x0000000700077c02 */ /* 0x000fe20008000f00 */
[----:B----4-:R-:W-:Y:S02]  /*0290*/  IMAD.U32 R10, RZ, RZ, UR8 ;  /* 0x00000008ff0a7e24 */ /* 0x010fe4000f8e00ff */
[----:B------:R-:W-:-:S07]  /*02a0*/  IMAD.U32 R11, RZ, RZ, UR9 ;  /* 0x00000009ff0b7e24 */ /* 0x000fce000f8e00ff */
[----:B------:R-:W-:-:S07]  /*02b0*/  LEPC R20, `(.L_x_3) ;  /* 0x000000001014794e */ /* 0x000fce0000000000 */
[----:B-1-3--:R-:W-:Y:S05]  /*02c0*/  CALL.ABS.NOINC R14 ;  /* 0x000000000e007343 */ /* 0x00afea0003c00000 */
.L_x_3:
[----:B------:R-:W-:Y:S05]  /*02d0*/  BSYNC.RECONVERGENT B6 ;  /* 0x0000000000067941 */ /* 0x000fea0003800200 */
.L_x_2:
[----:B------:R-:W-:Y:S01]  /*02e0*/  IMAD.WIDE.U32 R16, R18, UR38, R16 ;  /* 0x0000002612107c25 */ /* 0x000fe2000f8e0010 */
[----:B------:R-:W0:Y:S03]  /*02f0*/  LDCU.64 UR4, c[0x0][0x380] ;  /* 0x00007000ff0477ac */ /* 0x000e260008000a00 */
[----:B------:R-:W-:-:S04]  /*0300*/  IMAD R3, R19, UR38, RZ ;  /* 0x0000002613037c24 */ /* 0x000fc8000f8e02ff */
[----:B------:R-:W-:Y:S02]  /*0310*/  IMAD.IADD R3, R17, 0x1, R3 ;  /* 0x0000000111037824 */ /* 0x000fe400078e0203 */
[----:B------:R-:W-:-:S04]  /*0320*/  IMAD.WIDE.U32 R16, R16, R24, RZ ;  /* 0x0000001810107225 */ /* 0x000fc800078e00ff */
[----:B------:R-:W-:Y:S01]  /*0330*/  IMAD R3, R3, R24, RZ ;  /* 0x0000001803037224 */ /* 0x000fe200078e02ff */
[----:B------:R-:W-:-:S03]  /*0340*/  IADD3 R9, P1, PT, R23, R16, RZ ;  /* 0x0000001017097210 */ /* 0x000fc60007f3e0ff */
[----:B------:R-:W-:Y:S01]  /*0350*/  IMAD.IADD R3, R17, 0x1, R3 ;  /* 0x0000000111037824 */ /* 0x000fe200078e0203 */
[----:B------:R-:W-:-:S03]  /*0360*/  IADD3 R0, P0, PT, -R18, R9, RZ ;  /* 0x0000000912007210 */ /* 0x000fc60007f1e1ff */
[----:B------:R-:W-:Y:S01]  /*0370*/  IMAD.X R3, RZ, RZ, R3, P1 ;  /* 0x000000ffff037224 */ /* 0x000fe200008e0603 */
[----:B0-----:R-:W-:Y:S02]  /*0380*/  IADD3 R6, P2, PT, R0, UR4, RZ ;  /* 0x0000000400067c10 */ /* 0x001fe4000ff5e0ff */
[----:B------:R-:W-:Y:S01]  /*0390*/  IADD3 R4, P1, PT, R9, UR4, RZ ;  /* 0x0000000409047c10 */ /* 0x000fe2000ff3e0ff */
[----:B------:R-:W-:-:S03]  /*03a0*/  IMAD.X R19, R3, 0x1, ~R19, P0 ;  /* 0x0000000103137824 */ /* 0x000fc600000e0e13 */
[----:B------:R-:W-:Y:S02]  /*03b0*/  IADD3.X R5, PT, PT, R3, UR5, RZ, P1, !PT ;  /* 0x0000000503057c10 */ /* 0x000fe40008ffe4ff */
[----:B------:R-:W-:-:S03]  /*03c0*/  IADD3.X R7, PT, PT, R19, UR5, RZ, P2, !PT ;  /* 0x0000000513077c10 */ /* 0x000fc600097fe4ff */
[----:B------:R-:W2:Y:S04]  /*03d0*/  LDG.E.U8 R4, desc[UR36][R4.64] ;  /* 0x0000002404047981 */ /* 0x000ea8000c1e1100 */
[----:B------:R-:W2:Y:S01]  /*03e0*/  LDG.E.U8 R7, desc[UR36][R6.64] ;  /* 0x0000002406077981 */ /* 0x000ea2000c1e1100 */
[----:B------:R-:W-:Y:S01]  /*03f0*/  BSSY B8, `(.L_x_1) ;  /* 0x000006d000087945 */ /* 0x000fe20003800000 */
[----:B--2---:R-:W-:-:S13]  /*0400*/  ISETP.NE.AND P0, PT, R4, R7, PT ;  /* 0x000000070400720c */ /* 0x004fda0003f05270 */
[----:B------:R-:W-:Y:S05]  /*0410*/  @P0 BRA `(.L_x_4) ;  /* 0x0000000400a80947 */ /* 0x000fea0003800000 */
[----:B------:R-:W0:Y:S02]  /*0420*/  LDCU.64 UR4, c[0x0][0x388] ;  /* 0x00007100ff0477ac */ /* 0x000e240008000a00 */
[C---:B0-----:R-:W-:Y:S02]  /*0430*/  LEA R8, P0, R9.reuse, UR4, 0x3 ;  /* 0x0000000409087c11 */ /* 0x041fe4000f8018ff */
[C---:B------:R-:W-:Y:S02]  /*0440*/  LEA R18, P1, R0.reuse, UR4, 0x3 ;  /* 0x0000000400127c11 */ /* 0x040fe4000f8218ff */
[----:B------:R-:W-:Y:S02]  /*0450*/  LEA.HI.X R9, R9, UR5, R3, 0x3, P0 ;  /* 0x0000000509097c11 */ /* 0x000fe400080f1c03 */
[----:B------:R-:W-:-:S04]  /*0460*/  LEA.HI.X R19, R0, UR5, R19, 0x3, P1 ;  /* 0x0000000500137c11 */ /* 0x000fc800088f1c13 */
[----:B------:R-:W5:Y:S04]  /*0470*/  LDG.E.64 R8, desc[UR36][R8.64] ;  /* 0x0000002408087981 */ /* 0x000f68000c1e1b00 */
[----:B------:R-:W5:Y:S01]  /*0480*/  LDG.E.64 R18, desc[UR36][R18.64] ;  /* 0x0000002412127981 */ /* 0x000f62000c1e1b00 */
[----:B------:R-:W-:Y:S01]  /*0490*/  BSSY B7, `(.L_x_4) ;  /* 0x0000062000077945 */ /* 0x000fe20003800000 */
.L_x_15:
[----:B0-----:R-:W0:Y:S02]  /*04a0*/  LDC.64 R4, c[0x0][0x388] ;  /* 0x0000e200ff047b82 */ /* 0x001e240000000a00 */
[----:B0----5:R-:W-:-:S04]  /*04b0*/  LEA R6, P0, R8, R4, 0x3 ;  /* 0x0000000408067211 */ /* 0x021fc800078018ff */
[----:B------:R-:W-:-:S05]  /*04c0*/  LEA.HI.X R7, R8, R5, R9, 0x3, P0 ;  /* 0x0000000508077211 */ /* 0x000fca00000f1c09 */
[----:B------:R-:W2:Y:S01]  /*04d0*/  LDG.E.64 R10, desc[UR36][R6.64] ;  /* 0x00000024060a7981 */ /* 0x000ea2000c1e1b00 */
[----:B------:R-:W-:Y:S05]  /*04e0*/  YIELD ;  /* 0x0000000000007946 */ /* 0x000fea0003800000 */
[----:B------:R-:W-:Y:S01]  /*04f0*/  BSSY.RECONVERGENT B0, `(.L_x_5) ;  /* 0x0000017000007945 */ /* 0x000fe20003800200 */
[----:B--2---:R-:W-:-:S04]  /*0500*/  ISETP.NE.U32.AND P0, PT, R8, R10, PT ;  /* 0x0000000a0800720c */ /* 0x004fc80003f05070 */
[----:B------:R-:W-:-:S13]  /*0510*/  ISETP.NE.AND.EX P0, PT, R9, R11, PT, P0 ;  /* 0x0000000b0900720c */ /* 0x000fda0003f05300 */
[----:B------:R-:W-:Y:S05]  /*0520*/  @!P0 BRA `(.L_x_6) ;  /* 0x00000000004c8947 */ /* 0x000fea0003800000 */
[----:B------:R-:W-:Y:S01]  /*0530*/  BSSY.RECONVERGENT B1, `(.L_x_7) ;  /* 0x0000010000017945 */ /* 0x000fe20003800200 */
[----:B------:R-:W-:Y:S01]  /*0540*/  MOV R13, R10 ;  /* 0x0000000a000d7202 */ /* 0x000fe20000000f00 */
[----:B------:R-:W-:-:S07]  /*0550*/  IMAD.MOV.U32 R12, RZ, RZ, R11 ;  /* 0x000000ffff0c7224 */ /* 0x000fce00078e000b */
.L_x_8:
[C---:B------:R-:W-:Y:S01]  /*0560*/  LEA R10, P0, R13.reuse, R4, 0x3 ;  /* 0x000000040d0a7211 */ /* 0x040fe200078018ff */
[----:B------:R-:W-:Y:S02]  /*0570*/  IMAD.MOV.U32 R8, RZ, RZ, R13 ;  /* 0x000000ffff087224 */ /* 0x000fe400078e000d */
[--C-:B------:R-:W-:Y:S01]  /*0580*/  IMAD.MOV.U32 R9, RZ, RZ, R12.reuse ;  /* 0x000000ffff097224 */ /* 0x100fe200078e000c */
[----:B------:R-:W-:-:S04]  /*0590*/  LEA.HI.X R11, R13, R5, R12, 0x3, P0 ;  /* 0x000000050d0b7211 */ /* 0x000fc800000f1c0c */
[----:B------:R0:W-:Y:S04]  /*05a0*/  STG.E.64 desc[UR36][R6.64], R8 ;  /* 0x0000000806007986 */ /* 0x0001e8000c101b24 */
[----:B------:R-:W2:Y:S01]  /*05b0*/  LDG.E.64 R10, desc[UR36][R10.64] ;  /* 0x000000240a0a7981 */ /* 0x000ea2000c1e1b00 */
[----:B------:R-:W-:Y:S01]  /*05c0*/  IMAD.MOV.U32 R0, RZ, RZ, R13 ;  /* 0x000000ffff007224 */ /* 0x000fe200078e000d */
[----:B------:R-:W-:Y:S02]  /*05d0*/  MOV R3, R12 ;  /* 0x0000000c00037202 */ /* 0x000fe40000000f00 */
[----:B--2---:R-:W-:Y:S01]  /*05e0*/  ISETP.NE.U32.AND P0, PT, R13, R10, PT ;  /* 0x0000000a0d00720c */ /* 0x004fe20003f05070 */
[----:B------:R-:W-:-:S03]  /*05f0*/  IMAD.MOV.U32 R13, RZ, RZ, R10 ;  /* 0x000000ffff0d7224 */ /* 0x000fc600078e000a */
[----:B------:R-:W-:Y:S01]  /*0600*/  ISETP.NE.AND.EX P0, PT, R12, R11, PT, P0 ;  /* 0x0000000b0c00720c */ /* 0x000fe20003f05300 */
[----:B------:R-:W-:-:S12]  /*0610*/  IMAD.MOV.U32 R12, RZ, RZ, R11 ;  /* 0x000000ffff0c7224 */ /* 0x000fd800078e000b */
[----:B0-----:R-:W-:Y:S05]  /*0620*/  @P0 BRA `(.L_x_8) ;  /* 0xfffffffc00cc0947 */ /* 0x001fea000383ffff */
[----:B------:R-:W-:Y:S05]  /*0630*/  BSYNC.RECONVERGENT B1 ;  /* 0x0000000000017941 */ /* 0x000fea0003800200 */
.L_x_7:
[----:B------:R-:W-:Y:S02]  /*0640*/  IMAD.MOV.U32 R8, RZ, RZ, R0 ;  /* 0x000000ffff087224 */ /* 0x000fe400078e0000 */
[----:B------:R-:W-:-:S07]  /*0650*/  IMAD.MOV.U32 R9, RZ, RZ, R3 ;  /* 0x000000ffff097224 */ /* 0x000fce00078e0003 */
.L_x_6:
[----:B------:R-:W-:Y:S05]  /*0660*/  BSYNC.RECONVERGENT B0 ;  /* 0x0000000000007941 */ /* 0x000fea0003800200 */
.L_x_5:
[----:B------:R-:W-:-:S04]  /*0670*/  LEA R6, P0, R18, R4, 0x3 ;  /* 0x0000000412067211 */ /* 0x000fc800078018ff */
[----:B------:R-:W-:-:S05]  /*0680*/  LEA.HI.X R7, R18, R5, R19, 0x3, P0 ;  /* 0x0000000512077211 */ /* 0x000fca00000f1c13 */
[----:B------:R-:W2:Y:S01]  /*0690*/  LDG.E.64 R10, desc[UR36][R6.64] ;  /* 0x00000024060a7981 */ /* 0x000ea2000c1e1b00 */
[----:B------:R-:W-:Y:S01]  /*06a0*/  BSSY.RECONVERGENT B0, `(.L_x_9) ;  /* 0x0000015000007945 */ /* 0x000fe20003800200 */
[----:B--2---:R-:W-:-:S04]  /*06b0*/  ISETP.NE.U32.AND P0, PT, R18, R10, PT ;  /* 0x0000000a1200720c */ /* 0x004fc80003f05070 */
[----:B------:R-:W-:-:S13]  /*06c0*/  ISETP.NE.AND.EX P0, PT, R19, R11, PT, P0 ;  /* 0x0000000b1300720c */ /* 0x000fda0003f05300 */
[----:B------:R-:W-:Y:S05]  /*06d0*/  @!P0 BRA `(.L_x_10) ;  /* 0x0000000000448947 */ /* 0x000fea0003800000 */
[----:B------:R-:W-:Y:S01]  /*06e0*/  BSSY.RECONVERGENT B1, `(.L_x_10) ;  /* 0x0000010000017945 */ /* 0x000fe20003800200 */
[----:B------:R-:W-:Y:S01]  /*06f0*/  MOV R3, R10 ;  /* 0x0000000a00037202 */ /* 0x000fe20000000f00 */
[----:B------:R-:W-:-:S07]  /*0700*/  IMAD.MOV.U32 R0, RZ, RZ, R11 ;  /* 0x000000ffff007224 */ /* 0x000fce00078e000b */
.L_x_11:
        /* <DEDUP_REMOVED lines=14> */
.L_x_10:
[----:B------:R-:W-:Y:S05]  /*07f0*/  BSYNC.RECONVERGENT B0 ;  /* 0x0000000000007941 */ /* 0x000fea0003800200 */
.L_x_9:
[----:B------:R-:W-:-:S04]  /*0800*/  ISETP.NE.U32.AND P0, PT, R8, R18, PT ;  /* 0x000000120800720c */ /* 0x000fc80003f05070 */
[----:B------:R-:W-:-:S13]  /*0810*/  ISETP.NE.AND.EX P0, PT, R9, R19, PT, P0 ;  /* 0x000000130900720c */ /* 0x000fda0003f05300 */
[----:B------:R-:W-:Y:S05]  /*0820*/  @!P0 BRA `(.L_x_12) ;  /* 0x0000000000a08947 */ /* 0x000fea0003800000 */
[CC--:B------:R-:W-:Y:S01]  /*0830*/  ISETP.LT.U32.AND P0, PT, R8.reuse, R18.reuse, PT ;  /* 0x000000120800720c */ /* 0x0c0fe20003f01070 */
[----:B------:R-:W-:Y:S01]  /*0840*/  BSSY.RECONVERGENT B6, `(.L_x_13) ;  /* 0x000001b000067945 */ /* 0x000fe20003800200 */
[CC--:B------:R-:W-:Y:S02]  /*0850*/  ISETP.GT.U32.AND P1, PT, R8.reuse, R18.reuse, PT ;  /* 0x000000120800720c */ /* 0x0c0fe40003f24070 */
[CC--:B------:R-:W-:Y:S02]  /*0860*/  ISETP.LT.U32.AND.EX P0, PT, R9.reuse, R19.reuse, PT, P0 ;  /* 0x000000130900720c */ /* 0x0c0fe40003f01100 */
[----:B------:R-:W-:Y:S02]  /*0870*/  ISETP.GT.U32.AND.EX P1, PT, R9, R19, PT, P1 ;  /* 0x000000130900720c */ /* 0x000fe40003f24110 */
[CC--:B------:R-:W-:Y:S02]  /*0880*/  SEL R17, R8.reuse, R18.reuse, P0 ;  /* 0x0000001208117207 */ /* 0x0c0fe40000000000 */
[----:B------:R-:W-:-:S02]  /*0890*/  SEL R18, R8, R18, P1 ;  /* 0x0000001208127207 */ /* 0x000fc40000800000 */
[CC--:B------:R-:W-:Y:S02]  /*08a0*/  SEL R16, R9.reuse, R19.reuse, P0 ;  /* 0x0000001309107207 */ /* 0x0c0fe40000000000 */
[----:B------:R-:W-:Y:S02]  /*08b0*/  SEL R19, R9, R19, P1 ;  /* 0x0000001309137207 */ /* 0x000fe40000800000 */
[----:B------:R-:W-:-:S04]  /*08c0*/  ISETP.GE.U32.AND P0, PT, R17, R18, PT ;  /* 0x000000121100720c */ /* 0x000fc80003f06070 */
[----:B------:R-:W-:-:S13]  /*08d0*/  ISETP.GE.U32.AND.EX P0, PT, R16, R19, PT, P0 ;  /* 0x000000131000720c */ /* 0x000fda0003f06100 */
[----:B------:R-:W-:Y:S05]  /*08e0*/  @!P0 BRA `(.L_x_14) ;  /* 0x0000000000408947 */ /* 0x000fea0003800000 */
[----:B------:R-:W-:Y:S01]  /*08f0*/  MOV R14, 0x0 ;  /* 0x00000000000e7802 */ /* 0x000fe20000000f00 */
[----:B------:R-:W0:Y:S01]  /*0900*/  LDCU.64 UR4, c[0x4][0x28] ;  /* 0x01000500ff0477ac */ /* 0x000e220008000a00 */
[----:B------:R-:W-:Y:S02]  /*0910*/  HFMA2 R12, -RZ, RZ, 0, 5.9604644775390625e-08 ;  /* 0x00000001ff0c7431 */ /* 0x000fe400000001ff */
[----:B------:R-:W-:Y:S01]  /*0920*/  IMAD.MOV.U32 R8, RZ, RZ, 0x45 ;  /* 0x00000045ff087424 */ /* 0x000fe200078e00ff */
[----:B------:R-:W2:Y:S01]  /*0930*/  LDCU.64 UR8, c[0x4][0x30] ;  /* 0x01000600ff0877ac */ /* 0x000ea20008000a00 */
[----:B------:R-:W3:Y:S01]  /*0940*/  LDC.64 R14, c[0x4][R14] ;  /* 0x010000000e0e7b82 */ /* 0x000ee20000000a00 */
[----:B------:R-:W-:Y:S01]  /*0950*/  IMAD.MOV.U32 R13, RZ, RZ, RZ ;  /* 0x000000ffff0d7224 */ /* 0x000fe200078e00ff */
[----:B------:R-:W4:Y:S01]  /*0960*/  LDCU.64 UR6, c[0x4][0x20] ;  /* 0x01000400ff0677ac */ /* 0x000f220008000a00 */
[----:B0-----:R-:W-:Y:S02]  /*0970*/  IMAD.U32 R4, RZ, RZ, UR4 ;  /* 0x00000004ff047e24 */ /* 0x001fe4000f8e00ff */
[----:B------:R-:W-:Y:S01]  /*0980*/  IMAD.U32 R5, RZ, RZ, UR5 ;  /* 0x00000005ff057e24 */ /* 0x000fe2000f8e00ff */
[----:B--2---:R-:W-:Y:S01]  /*0990*/  MOV R6, UR8 ;  /* 0x0000000800067c02 */ /* 0x004fe20008000f00 */
[----:B------:R-:W-:-:S02]  /*09a0*/  IMAD.U32 R7, RZ, RZ, UR9 ;  /* 0x00000009ff077e24 */ /* 0x000fc4000f8e00ff */
[----:B----4-:R-:W-:Y:S02]  /*09b0*/  IMAD.U32 R10, RZ, RZ, UR6 ;  /* 0x00000006ff0a7e24 */ /* 0x010fe4000f8e00ff */
[----:B------:R-:W-:-:S07]  /*09c0*/  IMAD.U32 R11, RZ, RZ, UR7 ;  /* 0x00000007ff0b7e24 */ /* 0x000fce000f8e00ff */
[----:B------:R-:W-:-:S07]  /*09d0*/  LEPC R20, `(.L_x_14) ;  /* 0x000000001014794e */ /* 0x000fce0000000000 */
[----:B-1-3--:R-:W-:Y:S05]  /*09e0*/  CALL.ABS.NOINC R14 ;  /* 0x000000000e007343 */ /* 0x00afea0003c00000 */
.L_x_14:
[----:B------:R-:W-:Y:S05]  /*09f0*/  BSYNC.RECONVERGENT B6 ;  /* 0x0000000000067941 */ /* 0x000fea0003800200 */
.L_x_13:
[----:B------:R-:W0:Y:S01]  /*0a00*/  LDCU.64 UR4, c[0x0][0x388] ;  /* 0x00007100ff0477ac */ /* 0x000e220008000a00 */
[----:B------:R-:W-:Y:S01]  /*0a10*/  IMAD.MOV.U32 R4, RZ, RZ, R18 ;  /* 0x000000ffff047224 */ /* 0x000fe200078e0012 */
[----:B------:R-:W-:Y:S01]  /*0a20*/  MOV R7, R16 ;  /* 0x0000001000077202 */ /* 0x000fe20000000f00 */
[----:B------:R-:W-:Y:S02]  /*0a30*/  IMAD.MOV.U32 R5, RZ, RZ, R19 ;  /* 0x000000ffff057224 */ /* 0x000fe400078e0013 */
[----:B------:R-:W-:Y:S01]  /*0a40*/  IMAD.MOV.U32 R6, RZ, RZ, R17 ;  /* 0x000000ffff067224 */ /* 0x000fe200078e0011 */
[----:B0-----:R-:W-:-:S04]  /*0a50*/  LEA R10, P0, R18, UR4, 0x3 ;  /* 0x00000004120a7c11 */ /* 0x001fc8000f8018ff */
[----:B------:R-:W-:-:S05]  /*0a60*/  LEA.HI.X R11, R18, UR5, R19, 0x3, P0 ;  /* 0x00000005120b7c11 */ /* 0x000fca00080f1c13 */
[----:B------:R0:W5:Y:S01]  /*0a70*/  ATOMG.E.CAS.64.STRONG.GPU PT, RZ, [R10], R4, R6 ;  /* 0x000000040aff73a9 */ /* 0x00016200001ee506 */
[----:B------:R-:W-:Y:S02]  /*0a80*/  IMAD.MOV.U32 R8, RZ, RZ, R17 ;  /* 0x000000ffff087224 */ /* 0x000fe400078e0011 */
[----:B------:R-:W-:Y:S01]  /*0a90*/  IMAD.MOV.U32 R9, RZ, RZ, R16 ;  /* 0x000000ffff097224 */ /* 0x000fe200078e0010 */
[----:B------:R-:W-:Y:S06]  /*0aa0*/  BRA `(.L_x_15) ;  /* 0xfffffff8007c7947 */ /* 0x000fec000383ffff */
.L_x_12:
[----:B------:R-:W-:Y:S05]  /*0ab0*/  BSYNC B7 ;  /* 0x0000000000077941 */ /* 0x000fea0003800000 */
.L_x_4:
[----:B------:R-:W-:Y:S05]  /*0ac0*/  BSYNC B8 ;  /* 0x0000000000087941 */ /* 0x000fea0003800000 */
.L_x_1:
[----:B0-----:R-:W-:-:S09]  /*0ad0*/  UISETP.NE.AND UP0, UPT, UR39, URZ, UPT ;  /* 0x000000ff2700728c */ /* 0x001fd2000bf05270 */
[----:B------:R-:W-:Y:S05]  /*0ae0*/  BRA.U !UP0, `(.L_x_16) ;  /* 0x0000000908707547 */ /* 0x000fea000b800000 */
[----:B------:R-:W0:Y:S01]  /*0af0*/  LDC R24, c[0x0][0x390] ;  /* 0x0000e400ff187b82 */ /* 0x000e220000000800 */
[----:B------:R-:W-:Y:S01]  /*0b00*/  IMAD.U32 R16, RZ, RZ, UR39 ;  /* 0x00000027ff107e24 */ /* 0x000fe2000f8e00ff */
[----:B------:R-:W-:Y:S01]  /*0b10*/  BSSY.RECONVERGENT B6, `(.L_x_17) ;  /* 0x000001f000067945 */ /* 0x000fe20003800200 */
[----:B------:R-:W-:Y:S02]  /*0b20*/  IMAD.MOV.U32 R17, RZ, RZ, RZ ;  /* 0x000000ffff117224 */ /* 0x000fe400078e00ff */
[----:B0-----:R-:W-:-:S04]  /*0b30*/  IMAD.WIDE.U32 R18, R24, UR40, RZ ;  /* 0x0000002818127c25 */ /* 0x001fc8000f8e00ff */
[----:B------:R-:W-:Y:S02]  /*0b40*/  IMAD R3, R19, UR38, RZ ;  /* 0x0000002613037c24 */ /* 0x000fe4000f8e02ff */
[----:B------:R-:W-:-:S05]  /*0b50*/  IMAD.WIDE.U32 R4, R18, UR38, R16 ;  /* 0x0000002612047c25 */ /* 0x000fca000f8e0010 */
[----:B------:R-:W-:Y:S01]  /*0b60*/  IADD3 R3, PT, PT, R5, R3, RZ ;  /* 0x0000000305037210 */ /* 0x000fe20007ffe0ff */
[----:B------:R-:W-:-:S04]  /*0b70*/  IMAD.WIDE.U32 R4, R4, R24, RZ ;  /* 0x0000001804047225 */ /* 0x000fc800078e00ff */
[----:B------:R-:W-:-:S04]  /*0b80*/  IMAD R3, R3, R24, RZ ;  /* 0x0000001803037224 */ /* 0x000fc800078e02ff */
[----:B------:R-:W-:Y:S02]  /*0b90*/  IMAD.IADD R5, R5, 0x1, R3 ;  /* 0x0000000105057824 */ /* 0x000fe400078e0203 */
[-C--:B------:R-:W-:Y:S02]  /*0ba0*/  IMAD R3, R19, R23.reuse, RZ ;  /* 0x0000001713037224 */ /* 0x080fe400078e02ff */
[----:B------:R-:W-:-:S04]  /*0bb0*/  IMAD.WIDE.U32 R4, R18, R23, R4 ;  /* 0x0000001712047225 */ /* 0x000fc800078e0004 */
[----:B------:R-:W-:Y:S01]  /*0bc0*/  IMAD.IADD R3, R5, 0x1, R3 ;  /* 0x0000000105037824 */ /* 0x000fe200078e0203 */
[----:B------:R-:W-:-:S04]  /*0bd0*/  ISETP.NE.U32.AND P0, PT, R4, RZ, PT ;  /* 0x000000ff0400720c */ /* 0x000fc80003f05070 */
[----:B------:R-:W-:-:S13]  /*0be0*/  ISETP.NE.AND.EX P0, PT, R3, RZ, PT, P0 ;  /* 0x000000ff0300720c */ /* 0x000fda0003f05300 */
[----:B------:R-:W-:Y:S05]  /*0bf0*/  @P0 BRA `(.L_x_18) ;  /* 0x0000000000400947 */ /* 0x000fea0003800000 */
        /* <DEDUP_REMOVED lines=16> */
.L_x_18:
[----:B------:R-:W-:Y:S05]  /*0d00*/  BSYNC.RECONVERGENT B6 ;  /* 0x0000000000067941 */ /* 0x000fea0003800200 */
.L_x_17:
[----:B------:R-:W-:Y:S01]  /*0d10*/  IMAD.WIDE.U32 R16, R18, UR38, R16 ;  /* 0x0000002612107c25 */ /* 0x000fe2000f8e0010 */
[----:B------:R-:W0:Y:S03]  /*0d20*/  LDCU.64 UR4, c[0x0][0x380] ;  /* 0x00007000ff0477ac */ /* 0x000e260008000a00 */
[----:B------:R-:W-:-:S04]  /*0d30*/  IMAD R3, R19, UR38, RZ ;  /* 0x0000002613037c24 */ /* 0x000fc8000f8e02ff */
[----:B------:R-:W-:Y:S02]  /*0d40*/  IMAD.IADD R3, R17, 0x1, R3 ;  /* 0x0000000111037824 */ /* 0x000fe400078e0203 */
[----:B------:R-:W-:-:S04]  /*0d50*/  IMAD.WIDE.U32 R16, R16, R24, RZ ;  /* 0x0000001810107225 */ /* 0x000fc800078e00ff */
[----:B------:R-:W-:-:S04]  /*0d60*/  IMAD R3, R3, R24, RZ ;  /* 0x0000001803037224 */ /* 0x000fc800078e02ff */
[----:B------:R-:W-:Y:S02]  /*0d70*/  IMAD.IADD R17, R17, 0x1, R3 ;  /* 0x0000000111117824 */ /* 0x000fe400078e0203 */
[-C--:B------:R-:W-:Y:S02]  /*0d80*/  IMAD R3, R19, R23.reuse, RZ ;  /* 0x0000001713037224 */ /* 0x080fe400078e02ff */
[----:B------:R-:W-:-:S05]  /*0d90*/  IMAD.WIDE.U32 R16, R18, R23, R16 ;  /* 0x0000001712107225 */ /* 0x000fca00078e0010 */
[----:B------:R-:W-:Y:S02]  /*0da0*/  IADD3 R7, PT, PT, R17, R3, RZ ;  /* 0x0000000311077210 */ /* 0x000fe40007ffe0ff */
[----:B0-----:R-:W-:-:S04]  /*0db0*/  IADD3 R4, P0, PT, R16, UR4, RZ ;  /* 0x0000000410047c10 */ /* 0x001fc8000ff1e0ff */
[----:B------:R-:W-:-:S05]  /*0dc0*/  IADD3.X R5, PT, PT, R7, UR5, RZ, P0, !PT ;  /* 0x0000000507057c10 */ /* 0x000fca00087fe4ff */
[----:B------:R-:W2:Y:S04]  /*0dd0*/  LDG.E.U8 R0, desc[UR36][R4.64] ;  /* 0x0000002404007981 */ /* 0x000ea8000c1e1100 */
[----:B------:R-:W2:Y:S01]  /*0de0*/  LDG.E.U8 R3, desc[UR36][R4.64+-0x1] ;  /* 0xffffff2404037981 */ /* 0x000ea2000c1e1100 */
[----:B------:R-:W-:Y:S01]  /*0df0*/  BSSY B8, `(.L_x_16) ;  /* 0x000006b000087945 */ /* 0x000fe20003800000 */
[----:B--2---:R-:W-:-:S13]  /*0e00*/  ISETP.NE.AND P0, PT, R0, R3, PT ;  /* 0x000000030000720c */ /* 0x004fda0003f05270 */
[----:B------:R-:W-:Y:S05]  /*0e10*/  @P0 BRA `(.L_x_19) ;  /* 0x0000000400a00947 */ /* 0x000fea0003800000 */
[----:B------:R-:W0:Y:S02]  /*0e20*/  LDCU.64 UR4, c[0x0][0x388] ;  /* 0x00007100ff0477ac */ /* 0x000e240008000a00 */
[----:B0-----:R-:W-:-:S04]  /*0e30*/  LEA R4, P0, R16, UR4, 0x3 ;  /* 0x0000000410047c11 */ /* 0x001fc8000f8018ff */
[----:B------:R-:W-:-:S05]  /*0e40*/  LEA.HI.X R5, R16, UR5, R7, 0x3, P0 ;  /* 0x0000000510057c11 */ /* 0x000fca00080f1c07 */
[----:B------:R0:W5:Y:S04]  /*0e50*/  LDG.E.64 R8, desc[UR36][R4.64] ;  /* 0x0000002404087981 */ /* 0x000168000c1e1b00 */
[----:B------:R0:W5:Y:S01]  /*0e60*/  LDG.E.64 R18, desc[UR36][R4.64+-0x8] ;  /* 0xfffff82404127981 */ /* 0x000162000c1e1b00 */
[----:B------:R-:W-:Y:S01]  /*0e70*/  BSSY B7, `(.L_x_19) ;  /* 0x0000062000077945 */ /* 0x000fe20003800000 */
.L_x_30:
[----:B0-2---:R-:W0:Y:S02]  /*0e80*/  LDC.64 R4, c[0x0][0x388] ;  /* 0x0000e200ff047b82 */ /* 0x005e240000000a00 */
        /* <DEDUP_REMOVED lines=9> */
[----:B------:R-:W-:Y:S02]  /*0f20*/  IMAD.MOV.U32 R13, RZ, RZ, R10 ;  /* 0x000000ffff0d7224 */ /* 0x000fe400078e000a */
[----:B------:R-:W-:-:S07]  /*0f30*/  IMAD.MOV.U32 R12, RZ, RZ, R11 ;  /* 0x000000ffff0c7224 */ /* 0x000fce00078e000b */
.L_x_23:
[C---:B------:R-:W-:Y:S01]  /*0f40*/  LEA R10, P0, R13.reuse, R4, 0x3 ;  /* 0x000000040d0a7211 */ /* 0x040fe200078018ff */
[----:B------:R-:W-:Y:S01]  /*0f50*/  IMAD.MOV.U32 R8, RZ, RZ, R13 ;  /* 0x000000ffff087224 */ /* 0x000fe200078e000d */
[----:B------:R-:W-:Y:S02]  /*0f60*/  MOV R9, R12 ;  /* 0x0000000c00097202 */ /* 0x000fe40000000f00 */
[----:B------:R-:W-:-:S03]  /*0f70*/  LEA.HI.X R11, R13, R5, R12, 0x3, P0 ;  /* 0x000000050d0b7211 */ /* 0x000fc600000f1c0c */
[----:B------:R0:W-:Y:S04]  /*0f80*/  STG.E.64 desc[UR36][R6.64], R8 ;  /* 0x0000000806007986 */ /* 0x0001e8000c101b24 */
[----:B------:R-:W2:Y:S01]  /*0f90*/  LDG.E.64 R10, desc[UR36][R10.64] ;  /* 0x000000240a0a7981 */ /* 0x000ea2000c1e1b00 */
[----:B------:R-:W-:Y:S02]  /*0fa0*/  IMAD.MOV.U32 R0, RZ, RZ, R13 ;  /* 0x000000ffff007224 */ /* 0x000fe400078e000d */
[----:B------:R-:W-:Y:S01]  /*0fb0*/  IMAD.MOV.U32 R3, RZ, RZ, R12 ;  /* 0x000000ffff037224 */ /* 0x000fe200078e000c */
[----:B--2---:R-:W-:Y:S01]  /*0fc0*/  ISETP.NE.U32.AND P0, PT, R13, R10, PT ;  /* 0x0000000a0d00720c */ /* 0x004fe20003f05070 */
[----:B------:R-:W-:-:S03]  /*0fd0*/  IMAD.MOV.U32 R13, RZ, RZ, R10 ;  /* 0x000000ffff0d7224 */ /* 0x000fc600078e000a */
[-C--:B------:R-:W-:Y:S02]  /*0fe0*/  ISETP.NE.AND.EX P0, PT, R12, R11.reuse, PT, P0 ;  /* 0x0000000b0c00720c */ /* 0x080fe40003f05300 */
[----:B------:R-:W-:-:S11]  /*0ff0*/  MOV R12, R11 ;  /* 0x0000000b000c7202 */ /* 0x000fd60000000f00 */
[----:B0-----:R-:W-:Y:S05]  /*1000*/  @P0 BRA `(.L_x_23) ;  /* 0xfffffffc00cc0947 */ /* 0x001fea000383ffff */
[----:B------:R-:W-:Y:S05]  /*1010*/  BSYNC.RECONVERGENT B1 ;  /* 0x0000000000017941 */ /* 0x000fea0003800200 */
.L_x_22:
[----:B------:R-:W-:Y:S02]  /*1020*/  IMAD.MOV.U32 R8, RZ, RZ, R0 ;  /* 0x000000ffff087224 */ /* 0x000fe400078e0000 */
[----:B------:R-:W-:-:S07]  /*1030*/  IMAD.MOV.U32 R9, RZ, RZ, R3 ;  /* 0x000000ffff097224 */ /* 0x000fce00078e0003 */
.L_x_21:
[----:B------:R-:W-:Y:S05]  /*1040*/  BSYNC.RECONVERGENT B0 ;  /* 0x0000000000007941 */ /* 0x000fea0003800200 */
.L_x_20:
        /* <DEDUP_REMOVED lines=8> */
[----:B------:R-:W-:Y:S01]  /*10d0*/  IMAD.MOV.U32 R3, RZ, RZ, R10 ;  /* 0x000000ffff037224 */ /* 0x000fe200078e000a */
[----:B------:R-:W-:-:S07]  /*10e0*/  MOV R0, R11 ;  /* 0x0000000b00007202 */ /* 0x000fce0000000f00 */
.L_x_26:
        /* <DEDUP_REMOVED lines=14> */
.L_x_25:
[----:B------:R-:W-:Y:S05]  /*11d0*/  BSYNC.RECONVERGENT B0 ;  /* 0x0000000000007941 */ /* 0x000fea0003800200 */
.L_x_24:
        /* <DEDUP_REMOVED lines=17> */
[----:B------:R-:W-:Y:S02]  /*12f0*/  IMAD.MOV.U32 R8, RZ, RZ, 0x45 ;  /* 0x00000045ff087424 */ /* 0x000fe400078e00ff */
[----:B------:R-:W-:Y:S01]  /*1300*/  IMAD.MOV.U32 R12, RZ, RZ, 0x1 ;  /* 0x00000001ff0c7424 */ /* 0x000fe200078e00ff */
[----:B------:R-:W2:Y:S01]  /*1310*/  LDCU.64 UR6, c[0x4][0x30] ;  /* 0x01000600ff0677ac */ /* 0x000ea20008000a00 */
[----:B------:R-:W3:Y:S01]  /*1320*/  LDC.64 R14, c[0x4][R14] ;  /* 0x010000000e0e7b82 */ /* 0x000ee20000000a00 */
[----:B------:R-:W-:Y:S01]  /*1330*/  IMAD.MOV.U32 R13, RZ, RZ, RZ ;  /* 0x000000ffff0d7224 */ /* 0x000fe200078e00ff */
[----:B------:R-:W4:Y:S01]  /*1340*/  LDCU.64 UR8, c[0x4][0x20] ;  /* 0x01000400ff0877ac */ /* 0x000f220008000a00 */
[----:B0-----:R-:W-:Y:S01]  /*1350*/  IMAD.U32 R4, RZ, RZ, UR4 ;  /* 0x00000004ff047e24 */ /* 0x001fe2000f8e00ff */
[----:B------:R-:W-:Y:S01]  /*1360*/  MOV R5, UR5 ;  /* 0x0000000500057c02 */ /* 0x000fe20008000f00 */
[----:B--2---:R-:W-:-:S02]  /*1370*/  IMAD.U32 R6, RZ, RZ, UR6 ;  /* 0x00000006ff067e24 */ /* 0x004fc4000f8e00ff */
[----:B------:R-:W-:Y:S02]  /*1380*/  IMAD.U32 R7, RZ, RZ, UR7 ;  /* 0x00000007ff077e24 */ /* 0x000fe4000f8e00ff */
[----:B----4-:R-:W-:Y:S01]  /*1390*/  IMAD.U32 R10, RZ, RZ, UR8 ;  /* 0x00000008ff0a7e24 */ /* 0x010fe2000f8e00ff */
[----:B------:R-:W-:-:S07]  /*13a0*/  MOV R11, UR9 ;  /* 0x00000009000b7c02 */ /* 0x000fce0008000f00 */
[----:B------:R-:W-:-:S07]  /*13b0*/  LEPC R20, `(.L_x_29) ;  /* 0x000000001014794e */ /* 0x000fce0000000000 */
[----:B-1-3--:R-:W-:Y:S05]  /*13c0*/  CALL.ABS.NOINC R14 ;  /* 0x000000000e007343 */ /* 0x00afea0003c00000 */
.L_x_29:
[----:B------:R-:W-:Y:S05]  /*13d0*/  BSYNC.RECONVERGENT B6 ;  /* 0x0000000000067941 */ /* 0x000fea0003800200 */
.L_x_28:
[----:B------:R-:W0:Y:S01]  /*13e0*/  LDCU.64 UR4, c[0x0][0x388] ;  /* 0x00007100ff0477ac */ /* 0x000e220008000a00 */
[----:B------:R-:W-:Y:S01]  /*13f0*/  MOV R4, R18 ;  /* 0x0000001200047202 */ /* 0x000fe20000000f00 */
[----:B------:R-:W-:Y:S02]  /*1400*/  IMAD.MOV.U32 R5, RZ, RZ, R19 ;  /* 0x000000ffff057224 */ /* 0x000fe400078e0013 */
[----:B------:R-:W-:Y:S02]  /*1410*/  IMAD.MOV.U32 R6, RZ, RZ, R17 ;  /* 0x000000ffff067224 */ /* 0x000fe400078e0011 */
[----:B------:R-:W-:Y:S01]  /*1420*/  IMAD.MOV.U32 R7, RZ, RZ, R16 ;  /* 0x000000ffff077224 */ /* 0x000fe200078e0010 */
[----:B0-----:R-:W-:-:S04]  /*1430*/  LEA R10, P0, R18, UR4, 0x3 ;  /* 0x00000004120a7c11 */ /* 0x001fc8000f8018ff */
[----:B------:R-:W-:-:S05]  /*1440*/  LEA.HI.X R11, R18, UR5, R19, 0x3, P0 ;  /* 0x00000005120b7c11 */ /* 0x000fca00080f1c13 */
[----:B------:R2:W5:Y:S01]  /*1450*/  ATOMG.E.CAS.64.STRONG.GPU PT, RZ, [R10], R4, R6 ;  /* 0x000000040aff73a9 */ /* 0x00056200001ee506 */
[----:B------:R-:W-:Y:S01]  /*1460*/  MOV R8, R17 ;  /* 0x0000001100087202 */ /* 0x000fe20000000f00 */
[----:B------:R-:W-:Y:S01]  /*1470*/  IMAD.MOV.U32 R9, RZ, RZ, R16 ;  /* 0x000000ffff097224 */ /* 0x000fe200078e0010 */
[----:B------:R-:W-:Y:S06]  /*1480*/  BRA `(.L_x_30) ;  /* 0xfffffff8007c7947 */ /* 0x000fec000383ffff */
.L_x_27:
[----:B------:R-:W-:Y:S05]  /*1490*/  BSYNC B7 ;  /* 0x0000000000077941 */ /* 0x000fea0003800000 */
.L_x_19:
[----:B------:R-:W-:Y:S05]  /*14a0*/  BSYNC B8 ;  /* 0x0000000000087941 */ /* 0x000fea0003800000 */
.L_x_16:
[----:B------:R-:W0:Y:S01]  /*14b0*/  LDCU UR4, c[0x0][0x390] ;  /* 0x00007200ff0477ac */ /* 0x000e220008000800 */
[----:B-1----:R-:W-:-:S05]  /*14c0*/  IMAD.IADD R23, R2, 0x1, R23 ;  /* 0x0000000102177824 */ /* 0x002fca00078e0217 */
[----:B0-----:R-:W-:-:S13]  /*14d0*/  ISETP.GE.U32.AND P0, PT, R23, UR4, PT ;  /* 0x0000000417007c0c */ /* 0x001fda000bf06070 */
[----:B------:R-:W-:Y:S05]  /*14e0*/  @!P0 BRA `(.L_x_31) ;  /* 0xffffffe800f08947 */ /* 0x000fea000383ffff */
.L_x_0:
[----:B------:R-:W1:Y:S01]  /*14f0*/  LDC R0, c[0x0][0x390] ;  /* 0x0000e400ff007b82 */ /* 0x000e620000000800 */
[----:B------:R-:W-:Y:S05]  /*1500*/  WARPSYNC.ALL ;  /* 0x0000000000007948 */ /* 0x000fea0003800000 */
[----:B-1----:R-:W-:Y:S02]  /*1510*/  IMAD R3, R0, R0, RZ ;  /* 0x0000000000037224 */ /* 0x002fe400078e02ff */
[----:B------:R-:W-:Y:S03]  /*1520*/  BAR.SYNC.DEFER_BLOCKING 0x0 ;  /* 0x0000000000007b1d */ /* 0x000fe60000010000 */
[----:B------:R-:W-:-:S13]  /*1530*/  ISETP.GE.U32.AND P0, PT, R22, R3, PT ;  /* 0x000000031600720c */ /* 0x000fda0003f06070 */
[----:B0-----:R-:W-:Y:S05]  /*1540*/  @P0 EXIT ;  /* 0x000000000000094d */ /* 0x001fea0003800000 */
[----:B------:R-:W0:Y:S02]  /*1550*/  LDCU UR4, c[0x0][0x360] ;  /* 0x00006c00ff0477ac */ /* 0x000e240008000800 */
.L_x_35:
[----:B------:R-:W1:Y:S01]  /*1560*/  LDCU UR5, c[0x0][0x390] ;  /* 0x00007200ff0577ac */ /* 0x000e620008000800 */
[----:B------:R-:W-:Y:S01]  /*1570*/  IMAD.MOV.U32 R4, RZ, RZ, RZ ;  /* 0x000000ffff047224 */ /* 0x000fe200078e00ff */
[----:B-1----:R-:W1:Y:S01]  /*1580*/  I2F.U32.RP R2, UR5 ;  /* 0x0000000500027d06 */ /* 0x002e620008209000 */
[----:B------:R-:W-:-:S07]  /*1590*/  ISETP.NE.U32.AND P2, PT, RZ, UR5, PT ;  /* 0x00000005ff007c0c */ /* 0x000fce000bf45070 */
[----:B-1----:R-:W1:Y:S02]  /*15a0*/  MUFU.RCP R2, R2 ;  /* 0x0000000200027308 */ /* 0x002e640000001000 */
[----:B-1----:R-:W-:-:S06]  /*15b0*/  VIADD R6, R2, 0xffffffe ;  /* 0x0ffffffe02067836 */ /* 0x002fcc0000000000 */
[----:B------:R-:W1:Y:S02]  /*15c0*/  F2I.FTZ.U32.TRUNC.NTZ R5, R6 ;  /* 0x0000000600057305 */ /* 0x000e64000021f000 */
[----:B-1----:R-:W-:-:S05]  /*15d0*/  IADD3 R7, PT, PT, RZ, -R5, RZ ;  /* 0x80000005ff077210 */ /* 0x002fca0007ffe0ff */
[----:B------:R-:W-:-:S04]  /*15e0*/  IMAD R7, R7, UR5, RZ ;  /* 0x0000000507077c24 */ /* 0x000fc8000f8e02ff */
[----:B------:R-:W-:-:S04]  /*15f0*/  IMAD.HI.U32 R5, R5, R7, R4 ;  /* 0x0000000705057227 */ /* 0x000fc800078e0004 */
[----:B------:R-:W-:-:S04]  /*1600*/  IMAD.WIDE.U32 R6, R0, UR40, RZ ;  /* 0x0000002800067c25 */ /* 0x000fc8000f8e00ff */
[----:B------:R-:W-:-:S04]  /*1610*/  IMAD.HI.U32 R11, R5, R22, RZ ;  /* 0x00000016050b7227 */ /* 0x000fc800078e00ff */
[----:B------:R-:W-:Y:S02]  /*1620*/  IMAD.MOV R5, RZ, RZ, -R11 ;  /* 0x000000ffff057224 */ /* 0x000fe400078e0a0b */
[----:B------:R-:W-:Y:S02]  /*1630*/  IMAD.U32 R4, RZ, RZ, UR39 ;  /* 0x00000027ff047e24 */ /* 0x000fe4000f8e00ff */
[----:B------:R-:W-:Y:S02]  /*1640*/  IMAD R5, R5, UR5, R22 ;  /* 0x0000000505057c24 */ /* 0x000fe4000f8e0216 */
[----:B------:R-:W-:-:S03]  /*1650*/  IMAD R13, R7, UR38, RZ ;  /* 0x00000026070d7c24 */ /* 0x000fc6000f8e02ff */
[----:B------:R-:W-:-:S13]  /*1660*/  ISETP.GE.U32.AND P0, PT, R5, UR5, PT ;  /* 0x0000000505007c0c */ /* 0x000fda000bf06070 */
[----:B------:R-:W-:Y:S01]  /*1670*/  @P0 IADD3 R5, PT, PT, R5, -UR5, RZ ;  /* 0x8000000505050c10 */ /* 0x000fe2000fffe0ff */
[----:B------:R-:W-:-:S03]  /*1680*/  @P0 VIADD R11, R11, 0x1 ;  /* 0x000000010b0b0836 */ /* 0x000fc60000000000 */
[----:B------:R-:W-:Y:S01]  /*1690*/  ISETP.GE.U32.AND P1, PT, R5, UR5, PT ;  /* 0x0000000505007c0c */ /* 0x000fe2000bf26070 */
[----:B------:R-:W-:Y:S02]  /*16a0*/  IMAD.MOV.U32 R5, RZ, RZ, RZ ;  /* 0x000000ffff057224 */ /* 0x000fe400078e00ff */
[----:B------:R-:W-:-:S04]  /*16b0*/  IMAD.WIDE.U32 R8, R6, UR38, R4 ;  /* 0x0000002606087c25 */ /* 0x000fc8000f8e0004 */
[----:B------:R-:W1:Y:S01]  /*16c0*/  LDC.64 R4, c[0x0][0x388] ;  /* 0x0000e200ff047b82 */ /* 0x000e620000000a00 */
[----:B------:R-:W-:Y:S02]  /*16d0*/  IMAD.IADD R13, R9, 0x1, R13 ;  /* 0x00000001090d7824 */ /* 0x000fe400078e020d */
[----:B------:R-:W-:-:S03]  /*16e0*/  IMAD.WIDE.U32 R8, R8, R0, RZ ;  /* 0x0000000008087225 */ /* 0x000fc600078e00ff */
[----:B------:R-:W-:Y:S01]  /*16f0*/  @P1 IADD3 R11, PT, PT, R11, 0x1, RZ ;  /* 0x000000010b0b1810 */ /* 0x000fe20007ffe0ff */
[----:B------:R-:W-:Y:S01]  /*1700*/  IMAD R13, R13, R0, RZ ;  /* 0x000000000d0d7224 */ /* 0x000fe200078e02ff */
[----:B------:R-:W-:-:S03]  /*1710*/  @!P2 LOP3.LUT R11, RZ, UR5, RZ, 0x33, !PT ;  /* 0x00000005ff0bac12 */ /* 0x000fc6000f8e33ff */
[----:B------:R-:W-:Y:S02]  /*1720*/  IMAD.IADD R9, R9, 0x1, R13 ;  /* 0x0000000109097824 */ /* 0x000fe400078e020d */
[----:B------:R-:W-:Y:S02]  /*1730*/  IMAD.MOV R13, RZ, RZ, -R11 ;  /* 0x000000ffff0d7224 */ /* 0x000fe400078e0a0b */
[----:B------:R-:W-:-:S04]  /*1740*/  IMAD.WIDE.U32 R8, R6, R11, R8 ;  /* 0x0000000b06087225 */ /* 0x000fc800078e0008 */
[----:B------:R-:W-:Y:S02]  /*1750*/  IMAD R13, R13, UR5, R22 ;  /* 0x000000050d0d7c24 */ /* 0x000fe4000f8e0216 */
[----:B------:R-:W-:-:S03]  /*1760*/  IMAD R7, R7, R11, RZ ;  /* 0x0000000b07077224 */ /* 0x000fc600078e02ff */
[----:B------:R-:W-:-:S05]  /*1770*/  IADD3 R13, P0, PT, R13, R8, RZ ;  /* 0x000000080d0d7210 */ /* 0x000fca0007f1e0ff */
[----:B------:R-:W-:Y:S01]  /*1780*/  IMAD.X R8, R9, 0x1, R7, P0 ;  /* 0x0000000109087824 */ /* 0x000fe200000e0607 */
[----:B-1----:R-:W-:-:S04]  /*1790*/  LEA R10, P0, R13, R4, 0x3 ;  /* 0x000000040d0a7211 */ /* 0x002fc800078018ff */
[----:B------:R-:W-:-:S05]  /*17a0*/  LEA.HI.X R11, R13, R5, R8, 0x3, P0 ;  /* 0x000000050d0b7211 */ /* 0x000fca00000f1c08 */
[----:B------:R-:W2:Y:S01]  /*17b0*/  LDG.E.64 R6, desc[UR36][R10.64] ;  /* 0x000000240a067981 */ /* 0x000ea2000c1e1b00 */
[----:B0-----:R-:W-:Y:S01]  /*17c0*/  IADD3 R22, PT, PT, R22, UR4, RZ ;  /* 0x0000000416167c10 */ /* 0x001fe2000fffe0ff */
[----:B------:R-:W-:Y:S03]  /*17d0*/  BSSY.RECONVERGENT B0, `(.L_x_32) ;  /* 0x0000012000007945 */ /* 0x000fe60003800200 */
[----:B------:R-:W-:Y:S02]  /*17e0*/  ISETP.GE.U32.AND P1, PT, R22, R3, PT ;  /* 0x000000031600720c */ /* 0x000fe40003f26070 */
[----:B--2---:R-:W-:-:S04]  /*17f0*/  ISETP.NE.U32.AND P0, PT, R13, R6, PT ;  /* 0x000000060d00720c */ /* 0x004fc80003f05070 */
[----:B------:R-:W-:-:S13]  /*1800*/  ISETP.NE.AND.EX P0, PT, R8, R7, PT, P0 ;  /* 0x000000070800720c */ /* 0x000fda0003f05300 */
[----:B------:R-:W-:Y:S05]  /*1810*/  @!P0 BRA `(.L_x_33) ;  /* 0x0000000000348947 */ /* 0x000fea0003800000 */
[----:B------:R-:W-:Y:S02]  /*1820*/  IMAD.MOV.U32 R13, RZ, RZ, R6 ;  /* 0x000000ffff0d7224 */ /* 0x000fe400078e0006 */
[----:B------:R-:W-:-:S07]  /*1830*/  IMAD.MOV.U32 R2, RZ, RZ, R7 ;  /* 0x000000ffff027224 */ /* 0x000fce00078e0007 */
.L_x_34:
[C---:B------:R-:W-:Y:S01]  /*1840*/  LEA R8, P0, R13.reuse, R4, 0x3 ;  /* 0x000000040d087211 */ /* 0x040fe200078018ff */
[----:B------:R-:W-:Y:S01]  /*1850*/  IMAD.MOV.U32 R6, RZ, RZ, R13 ;  /* 0x000000ffff067224 */ /* 0x000fe200078e000d */
[----:B------:R-:W-:Y:S02]  /*1860*/  MOV R7, R2 ;  /* 0x0000000200077202 */ /* 0x000fe40000000f00 */
[----:B------:R-:W-:-:S03]  /*1870*/  LEA.HI.X R9, R13, R5, R2, 0x3, P0 ;  /* 0x000000050d097211 */ /* 0x000fc600000f1c02 */
[----:B------:R0:W-:Y:S04]  /*1880*/  STG.E.64 desc[UR36][R10.64], R6 ;  /* 0x000000060a007986 */ /* 0x0001e8000c101b24 */
[----:B------:R-:W2:Y:S02]  /*1890*/  LDG.E.64 R8, desc[UR36][R8.64] ;  /* 0x0000002408087981 */ /* 0x000ea4000c1e1b00 */
[----:B--2---:R-:W-:Y:S01]  /*18a0*/  ISETP.NE.U32.AND P0, PT, R13, R8, PT ;  /* 0x000000080d00720c */ /* 0x004fe20003f05070 */
[----:B------:R-:W-:-:S03]  /*18b0*/  IMAD.MOV.U32 R13, RZ, RZ, R8 ;  /* 0x000000ffff0d7224 */ /* 0x000fc600078e0008 */
[----:B------:R-:W-:Y:S01]  /*18c0*/  ISETP.NE.AND.EX P0, PT, R2, R9, PT, P0 ;  /* 0x000000090200720c */ /* 0x000fe20003f05300 */
[----:B------:R-:W-:-:S12]  /*18d0*/  IMAD.MOV.U32 R2, RZ, RZ, R9 ;  /* 0x000000ffff027224 */ /* 0x000fd800078e0009 */
[----:B0-----:R-:W-:Y:S05]  /*18e0*/  @P0 BRA `(.L_x_34) ;  /* 0xfffffffc00d40947 */ /* 0x001fea000383ffff */
.L_x_33:
[----:B------:R-:W-:Y:S05]  /*18f0*/  BSYNC.RECONVERGENT B0 ;  /* 0x0000000000007941 */ /* 0x000fea0003800200 */
.L_x_32:
[----:B------:R-:W-:Y:S05]  /*1900*/  @!P1 BRA `(.L_x_35) ;  /* 0xfffffffc00149947 */ /* 0x000fea000383ffff */
[----:B------:R-:W-:Y:S05]  /*1910*/  EXIT ;  /* 0x000000000000794d */ /* 0x000fea0003800000 */
.L_x_36:
[----:B------:R-:W-:-:S00]  /*1920*/  BRA `(.L_x_36) ;  /* 0xfffffffc00fc7947 */ /* 0x000fc0000383ffff */
[----:B------:R-:W-:-:S00]  /*1930*/  NOP ;  /* 0x0000000000007918 */ /* 0x000fc00000000000 */
        /* <DEDUP_REMOVED lines=12> */
.L_x_103:


//--------------------- .text._Z14run_kernel_prePKbPyj --------------------------
	.section	.text._Z14run_kernel_prePKbPyj,"ax",@progbits
	.align	128
        .global         _Z14run_kernel_prePKbPyj
        .type           _Z14run_kernel_prePKbPyj,@function
        .size           _Z14run_kernel_prePKbPyj,(.L_x_104 - _Z14run_kernel_prePKbPyj)
        .other          _Z14run_kernel_prePKbPyj,@"STO_CUDA_ENTRY STV_DEFAULT"
_Z14run_kernel_prePKbPyj:
.text._Z14run_kernel_prePKbPyj:
[----:B------:R-:W0:Y:S01]  /*0000*/  LDC R1, c[0x0][0x37c] ;  /* 0x0000df00ff017b82 */ /* 0x000e220000000800 */
[----:B------:R-:W1:Y:S07]  /*0010*/  S2R R16, SR_TID.X ;  /* 0x0000000000107919 */ /* 0x000e6e0000002100 */
[----:B------:R-:W-:Y:S01]  /*0020*/  S2UR UR4, SR_CTAID.Y ;  /* 0x00000000000479c3 */ /* 0x000fe20000002600 */
[----:B------:R-:W2:Y:S01]  /*0030*/  LDCU UR10, c[0x0][0x390] ;  /* 0x00007200ff0a77ac */ /* 0x000ea20008000800 */
[----:B------:R-:W-:Y:S01]  /*0040*/  BSSY.RECONVERGENT B0, `(.L_x_37) ;  /* 0x000003e000007945 */ /* 0x000fe20003800200 */
[----:B------:R-:W3:Y:S05]  /*0050*/  LDCU UR43, c[0x0][0x374] ;  /* 0x00006e80ff2b77ac */ /* 0x000eea0008000800 */
[----:B------:R-:W4:Y:S01]  /*0060*/  S2UR UR7, SR_CTAID.X ;  /* 0x00000000000779c3 */ /* 0x000f220000002500 */
[----:B------:R-:W-:Y:S01]  /*0070*/  UMOV UR5, URZ ;  /* 0x000000ff00057c82 */ /* 0x000fe20008000000 */
[----:B------:R-:W-:Y:S01]  /*0080*/  UMOV UR40, 0x400 ;  /* 0x0000040000287882 */ /* 0x000fe20000000000 */
[----:B------:R-:W0:Y:S01]  /*0090*/  LDCU.64 UR38, c[0x0][0x358] ;  /* 0x00006b00ff2677ac */ /* 0x000e220008000a00 */
[----:B------:R-:W0:Y:S04]  /*00a0*/  LDCU.64 UR12, c[0x0][0x380] ;  /* 0x00007000ff0c77ac */ /* 0x000e280008000a00 */
[----:B------:R-:W5:Y:S01]  /*00b0*/  S2UR UR6, SR_CgaCtaId ;  /* 0x00000000000679c3 */ /* 0x000f620000008800 */
[----:B--2---:R-:W-:-:S02]  /*00c0*/  UIMAD UR44, UR10, UR10, URZ ;  /* 0x0000000a0a2c72a4 */ /* 0x004fc4000f8e02ff */
[----:B------:R-:W-:Y:S02]  /*00d0*/  UIADD3 UR45, UPT, UPT, UR10, 0x1, URZ ;  /* 0x000000010a2d7890 */ /* 0x000fe4000fffe0ff */
[----:B---3--:R-:W-:Y:S02]  /*00e0*/  UIMAD.WIDE.U32 UR8, UR43, UR10, URZ ;  /* 0x0000000a2b0872a5 */ /* 0x008fe4000f8e00ff */
[----:B------:R-:W-:Y:S02]  /*00f0*/  UIADD3 UR42, UPT, UPT, UR44, UR10, URZ ;  /* 0x0000000a2c2a7290 */ /* 0x000fe4000fffe0ff */
[----:B-1----:R-:W-:Y:S01]  /*0100*/  ISETP.GE.U32.AND P0, PT, R16, UR44, PT ;  /* 0x0000002c10007c0c */ /* 0x002fe2000bf06070 */
[----:B----4-:R-:W-:Y:S02]  /*0110*/  UIMAD.WIDE.U32 UR4, UR8, UR7, UR4 ;  /* 0x00000007080472a5 */ /* 0x010fe4000f8e0004 */
[----:B------:R-:W-:Y:S02]  /*0120*/  UIMAD UR7, UR9, UR7, URZ ;  /* 0x00000007090772a4 */ /* 0x000fe4000f8e02ff */
[----:B------:R-:W-:-:S02]  /*0130*/  UIMAD.WIDE.U32 UR36, UR4, UR10, URZ ;  /* 0x0000000a042472a5 */ /* 0x000fc4000f8e00ff */
[----:B------:R-:W-:Y:S02]  /*0140*/  UIADD3 UR5, UPT, UPT, UR5, UR7, URZ ;  /* 0x0000000705057290 */ /* 0x000fe4000fffe0ff */
[----:B-----5:R-:W-:Y:S02]  /*0150*/  ULEA UR40, UR6, UR40, 0x18 ;  /* 0x0000002806287291 */ /* 0x020fe4000f8ec0ff */
[----:B------:R-:W-:Y:S02]  /*0160*/  UIMAD UR5, UR5, UR10, URZ ;  /* 0x0000000a050572a4 */ /* 0x000fe4000f8e02ff */
[----:B------:R-:W-:Y:S02]  /*0170*/  ULEA UR42, UR42, UR40, 0x2 ;  /* 0x000000282a2a7291 */ /* 0x000fe4000f8e10ff */
[----:B------:R-:W-:Y:S01]  /*0180*/  UIADD3 UR41, UPT, UPT, UR37, UR5, URZ ;  /* 0x0000000525297290 */ /* 0x000fe2000fffe0ff */
[----:B0-----:R-:W-:Y:S11]  /*0190*/  @P0 BRA `(.L_x_38) ;  /* 0x0000000000a00947 */ /* 0x001ff60003800000 */
[----:B------:R-:W0:Y:S01]  /*01a0*/  I2F.U32.RP R4, UR10 ;  /* 0x0000000a00047d06 */ /* 0x000e220008209000 */
[----:B------:R-:W1:Y:S01]  /*01b0*/  LDC R13, c[0x0][0x360] ;  /* 0x0000d800ff0d7b82 */ /* 0x000e620000000800 */
[----:B------:R-:W-:Y:S02]  /*01c0*/  ISETP.NE.U32.AND P0, PT, RZ, UR10, PT ;  /* 0x0000000aff007c0c */ /* 0x000fe4000bf05070 */
[----:B------:R-:W-:Y:S02]  /*01d0*/  MOV R0, R16 ;  /* 0x0000001000007202 */ /* 0x000fe40000000f00 */
[----:B------:R-:W-:Y:S02]  /*01e0*/  LOP3.LUT R9, RZ, UR10, RZ, 0x33, !PT ;  /* 0x0000000aff097c12 */ /* 0x000fe4000f8e33ff */
[----:B0-----:R-:W0:Y:S02]  /*01f0*/  MUFU.RCP R4, R4 ;  /* 0x0000000400047308 */ /* 0x001e240000001000 */
[----:B0-----:R-:W-:-:S06]  /*0200*/  VIADD R2, R4, 0xffffffe ;  /* 0x0ffffffe04027836 */ /* 0x001fcc0000000000 */
[----:B------:R0:W2:Y:S02]  /*0210*/  F2I.FTZ.U32.TRUNC.NTZ R3, R2 ;  /* 0x0000000200037305 */ /* 0x0000a4000021f000 */
[----:B0-----:R-:W-:Y:S02]  /*0220*/  IMAD.MOV.U32 R2, RZ, RZ, RZ ;  /* 0x000000ffff027224 */ /* 0x001fe400078e00ff */
[----:B--2---:R-:W-:-:S04]  /*0230*/  IMAD.MOV R7, RZ, RZ, -R3 ;  /* 0x000000ffff077224 */ /* 0x004fc800078e0a03 */
[----:B------:R-:W-:-:S04]  /*0240*/  IMAD R7, R7, UR10, RZ ;  /* 0x0000000a07077c24 */ /* 0x000fc8000f8e02ff */
[----:B-1----:R-:W-:-:S07]  /*0250*/  IMAD.HI.U32 R7, R3, R7, R2 ;  /* 0x0000000703077227 */ /* 0x002fce00078e0002 */
.L_x_39:
[----:B------:R-:W-:-:S04]  /*0260*/  IMAD.HI.U32 R2, R7, R0, RZ ;  /* 0x0000000007027227 */ /* 0x000fc800078e00ff */
[----:B0-----:R-:W-:Y:S02]  /*0270*/  IMAD.MOV R3, RZ, RZ, -R2 ;  /* 0x000000ffff037224 */ /* 0x001fe400078e0a02 */
[----:B------:R-:W-:Y:S02]  /*0280*/  IMAD.U32 R4, RZ, RZ, UR36 ;  /* 0x00000024ff047e24 */ /* 0x000fe4000f8e00ff */
[----:B------:R-:W-:Y:S02]  /*0290*/  IMAD R3, R3, UR10, R0 ;  /* 0x0000000a03037c24 */ /* 0x000fe4000f8e0200 */
[----:B------:R-:W-:-:S03]  /*02a0*/  IMAD.U32 R5, RZ, RZ, UR37 ;  /* 0x00000025ff057e24 */ /* 0x000fc6000f8e00ff */
[----:B------:R-:W-:-:S13]  /*02b0*/  ISETP.GE.U32.AND P1, PT, R3, UR10, PT ;  /* 0x0000000a03007c0c */ /* 0x000fda000bf26070 */
[----:B------:R-:W-:Y:S02]  /*02c0*/  @P1 VIADD R3, R3, -UR10 ;  /* 0x8000000a03031c36 */ /* 0x000fe40008000000 */
[----:B------:R-:W-:-:S03]  /*02d0*/  @P1 VIADD R2, R2, 0x1 ;  /* 0x0000000102021836 */ /* 0x000fc60000000000 */
[----:B------:R-:W-:Y:S01]  /*02e0*/  ISETP.GE.U32.AND P2, PT, R3, UR10, PT ;  /* 0x0000000a03007c0c */ /* 0x000fe2000bf46070 */
[----:B------:R-:W-:-:S12]  /*02f0*/  IMAD.U32 R3, RZ, RZ, UR41 ;  /* 0x00000029ff037e24 */ /* 0x000fd8000f8e00ff */
[----:B------:R-:W-:-:S04]  /*0300*/  @P2 IADD3 R2, PT, PT, R2, 0x1, RZ ;  /* 0x0000000102022810 */ /* 0x000fc80007ffe0ff */
[----:B------:R-:W-:Y:S01]  /*0310*/  SEL R11, R9, R2, !P0 ;  /* 0x00000002090b7207 */ /* 0x000fe20004000000 */
[----:B------:R-:W-:-:S03]  /*0320*/  IMAD.MOV.U32 R2, RZ, RZ, R4 ;  /* 0x000000ffff027224 */ /* 0x000fc600078e0004 */
[C---:B------:R-:W-:Y:S01]  /*0330*/  IADD3 R15, PT, PT, -R11.reuse, RZ, RZ ;  /* 0x000000ff0b0f7210 */ /* 0x040fe20007ffe1ff */
[----:B------:R-:W-:-:S04]  /*0340*/  IMAD.WIDE.U32 R2, R11, UR8, R2 ;  /* 0x000000080b027c25 */ /* 0x000fc8000f8e0002 */
[----:B------:R-:W-:Y:S02]  /*0350*/  IMAD R5, R11, UR9, RZ ;  /* 0x000000090b057c24 */ /* 0x000fe4000f8e02ff */
[----:B------:R-:W-:Y:S02]  /*0360*/  IMAD R4, R15, UR10, R0 ;  /* 0x0000000a0f047c24 */ /* 0x000fe4000f8e0200 */
[----:B------:R-:W-:-:S03]  /*0370*/  IMAD.IADD R3, R3, 0x1, R5 ;  /* 0x0000000103037824 */ /* 0x000fc600078e0205 */
[----:B------:R-:W-:-:S04]  /*0380*/  IADD3 R2, P1, P2, R2, UR12, R4 ;  /* 0x0000000c02027c10 */ /* 0x000fc8000fa3e004 */
[----:B------:R-:W-:-:S06]  /*0390*/  IADD3.X R3, PT, PT, R3, UR13, RZ, P1, P2 ;  /* 0x0000000d03037c10 */ /* 0x000fcc0008fe44ff */
[----:B------:R-:W2:Y:S01]  /*03a0*/  LDG.E.U8 R3, desc[UR38][R2.64] ;  /* 0x0000002602037981 */ /* 0x000ea2000c1e1100 */
[----:B------:R-:W-:Y:S02]  /*03b0*/  IMAD R4, R11, UR45, R4 ;  /* 0x0000002d0b047c24 */ /* 0x000fe4000f8e0204 */
[----:B------:R-:W-:-:S03]  /*03c0*/  IMAD.IADD R0, R13, 0x1, R0 ;  /* 0x000000010d007824 */ /* 0x000fc600078e0200 */
[----:B------:R-:W-:Y:S02]  /*03d0*/  LEA R5, R4, UR40, 0x2 ;  /* 0x0000002804057c11 */ /* 0x000fe4000f8e10ff */
[----:B------:R-:W-:-:S03]  /*03e0*/  ISETP.GE.U32.AND P1, PT, R0, UR44, PT ;  /* 0x0000002c00007c0c */ /* 0x000fc6000bf26070 */
[----:B------:R0:W-:Y:S04]  /*03f0*/  STS [R5], R4 ;  /* 0x0000000405007388 */ /* 0x0001e80000000800 */
[----:B--2---:R0:W-:Y:S06]  /*0400*/  STS.U8 [R4+UR42], R3 ;  /* 0x0000000304007988 */ /* 0x0041ec000800002a */
[----:B------:R-:W-:Y:S05]  /*0410*/  @!P1 BRA `(.L_x_39) ;  /* 0xfffffffc00909947 */ /* 0x000fea000383ffff */
.L_x_38:
[----:B------:R-:W-:Y:S05]  /*0420*/  BSYNC.RECONVERGENT B0 ;  /* 0x0000000000007941 */ /* 0x000fea0003800200 */
.L_x_37:
[----:B------:R-:W-:Y:S01]  /*0430*/  BAR.SYNC.DEFER_BLOCKING 0x0 ;  /* 0x0000000000007b1d */ /* 0x000fe20000010000 */
[----:B------:R-:W-:-:S05]  /*0440*/  ISETP.GE.U32.AND P0, PT, R16, UR44, PT ;  /* 0x0000002c10007c0c */ /* 0x000fca000bf06070 */
[----:B------:R-:W1:Y:S01]  /*0450*/  LDCU UR46, c[0x0][0x390] ;  /* 0x00007200ff2e77ac */ /* 0x000e620008000800 */
[----:B------:R-:W2:Y:S07]  /*0460*/  LDCU UR47, c[0x0][0x390] ;  /* 0x00007200ff2f77ac */ /* 0x000eae0008000800 */
[----:B------:R-:W-:Y:S05]  /*0470*/  @P0 BRA `(.L_x_40) ;  /* 0x0000000000f40947 */ /* 0x000fea0003800000 */
[----:B------:R-:W3:Y:S01]  /*0480*/  LDC R17, c[0x0][0x360] ;  /* 0x0000d800ff117b82 */ /* 0x000ee20000000800 */
[----:B------:R-:W-:-:S07]  /*0490*/  MOV R18, R16 ;  /* 0x0000001000127202 */ /* 0x000fce0000000f00 */
.L_x_46:
[----:B01----:R-:W0:Y:S01]  /*04a0*/  I2F.U32.RP R4, UR46 ;  /* 0x0000002e00047d06 */ /* 0x003e220008209000 */
[----:B------:R-:W-:Y:S01]  /*04b0*/  IMAD.MOV.U32 R2, RZ, RZ, RZ ;  /* 0x000000ffff027224 */ /* 0x000fe200078e00ff */
[----:B------:R-:W-:Y:S01]  /*04c0*/  ISETP.NE.U32.AND P2, PT, RZ, UR46, PT ;  /* 0x0000002eff007c0c */ /* 0x000fe2000bf45070 */
[----:B------:R-:W-:Y:S05]  /*04d0*/  BSSY.RECONVERGENT B7, `(.L_x_41) ;  /* 0x0000035000077945 */ /* 0x000fea0003800200 */
[----:B0-----:R-:W0:Y:S02]  /*04e0*/  MUFU.RCP R4, R4 ;  /* 0x0000000400047308 */ /* 0x001e240000001000 */
[----:B0-----:R-:W-:-:S06]  /*04f0*/  VIADD R5, R4, 0xffffffe ;  /* 0x0ffffffe04057836 */ /* 0x001fcc0000000000 */
[----:B------:R-:W0:Y:S02]  /*0500*/  F2I.FTZ.U32.TRUNC.NTZ R3, R5 ;  /* 0x0000000500037305 */ /* 0x000e24000021f000 */
[----:B0-----:R-:W-:-:S04]  /*0510*/  IMAD.MOV R7, RZ, RZ, -R3 ;  /* 0x000000ffff077224 */ /* 0x001fc800078e0a03 */
[----:B------:R-:W-:-:S04]  /*0520*/  IMAD R7, R7, UR46, RZ ;  /* 0x0000002e07077c24 */ /* 0x000fc8000f8e02ff */
[----:B------:R-:W-:-:S06]  /*0530*/  IMAD.HI.U32 R7, R3, R7, R2 ;  /* 0x0000000703077227 */ /* 0x000fcc00078e0002 */
[----:B------:R-:W-:-:S05]  /*0540*/  IMAD.HI.U32 R0, R7, R18, RZ ;  /* 0x0000001207007227 */ /* 0x000fca00078e00ff */
[----:B------:R-:W-:-:S05]  /*0550*/  IADD3 R3, PT, PT, -R0, RZ, RZ ;  /* 0x000000ff00037210 */ /* 0x000fca0007ffe1ff */
[----:B------:R-:W-:-:S05]  /*0560*/  IMAD R2, R3, UR46, R18 ;  /* 0x0000002e03027c24 */ /* 0x000fca000f8e0212 */
[----:B------:R-:W-:-:S13]  /*0570*/  ISETP.GE.U32.AND P0, PT, R2, UR46, PT ;  /* 0x0000002e02007c0c */ /* 0x000fda000bf06070 */
[----:B------:R-:W-:Y:S02]  /*0580*/  @P0 VIADD R2, R2, -UR46 ;  /* 0x8000002e02020c36 */ /* 0x000fe40008000000 */
[----:B------:R-:W-:-:S03]  /*0590*/  @P0 VIADD R0, R0, 0x1 ;  /* 0x0000000100000836 */ /* 0x000fc60000000000 */
[----:B------:R-:W-:-:S13]  /*05a0*/  ISETP.GE.U32.AND P1, PT, R2, UR46, PT ;  /* 0x0000002e02007c0c */ /* 0x000fda000bf26070 */
[----:B------:R-:W-:Y:S01]  /*05b0*/  @P1 VIADD R0, R0, 0x1 ;  /* 0x0000000100001836 */ /* 0x000fe20000000000 */
[----:B------:R-:W-:-:S04]  /*05c0*/  @!P2 LOP3.LUT R0, RZ, UR46, RZ, 0x33, !PT ;  /* 0x0000002eff00ac12 */ /* 0x000fc8000f8e33ff */
[----:B------:R-:W-:-:S05]  /*05d0*/  IADD3 R3, PT, PT, -R0, RZ, RZ ;  /* 0x000000ff00037210 */ /* 0x000fca0007ffe1ff */
[--C-:B------:R-:W-:Y:S02]  /*05e0*/  IMAD R3, R3, UR46, R18.reuse ;  /* 0x0000002e03037c24 */ /* 0x100fe4000f8e0212 */
[----:B---3--:R-:W-:Y:S02]  /*05f0*/  IMAD.IADD R18, R17, 0x1, R18 ;  /* 0x0000000111127824 */ /* 0x008fe400078e0212 */
[----:B------:R-:W-:Y:S01]  /*0600*/  IMAD R2, R0, UR45, R3 ;  /* 0x0000002d00027c24 */ /* 0x000fe2000f8e0203 */
[----:B------:R-:W-:Y:S02]  /*0610*/  ISETP.NE.AND P0, PT, R3, RZ, PT ;  /* 0x000000ff0300720c */ /* 0x000fe40003f05270 */
[----:B------:R-:W-:-:S04]  /*0620*/  ISETP.GE.U32.AND P1, PT, R18, UR44, PT ;  /* 0x0000002c12007c0c */ /* 0x000fc8000bf26070 */
[----:B------:R-:W-:-:S07]  /*0630*/  P2R R19, PR, RZ, 0x2 ;  /* 0x00000002ff137803 */ /* 0x000fce0000000000 */
[----:B------:R-:W-:Y:S05]  /*0640*/  @!P0 BRA `(.L_x_42) ;  /* 0x0000000000748947 */ /* 0x000fea0003800000 */
[----:B------:R-:W-:Y:S04]  /*0650*/  LDS.U8 R0, [R2+UR42] ;  /* 0x0000002a02007984 */ /* 0x000fe80008000000 */
[----:B------:R-:W0:Y:S02]  /*0660*/  LDS.U8 R3, [R2+UR42+-0x1] ;  /* 0xffffff2a02037984 */ /* 0x000e240008000000 */
[----:B0-----:R-:W-:-:S13]  /*0670*/  ISETP.NE.AND P0, PT, R0, R3, PT ;  /* 0x000000030000720c */ /* 0x001fda0003f05270 */
[----:B------:R-:W-:Y:S05]  /*0680*/  @P0 BRA `(.L_x_42) ;  /* 0x0000000000640947 */ /* 0x000fea0003800000 */
[----:B------:R-:W-:Y:S01]  /*0690*/  LEA R22, R2, UR40, 0x2 ;  /* 0x0000002802167c11 */ /* 0x000fe2000f8e10ff */
[----:B------:R-:W-:Y:S04]  /*06a0*/  BSSY.RECONVERGENT B6, `(.L_x_43) ;  /* 0x0000016000067945 */ /* 0x000fe80003800200 */
[----:B------:R-:W-:Y:S04]  /*06b0*/  LDS R3, [R22+-0x4] ;  /* 0xfffffc0016037984 */ /* 0x000fe80000000800 */
[----:B------:R-:W0:Y:S02]  /*06c0*/  LDS R0, [R22] ;  /* 0x0000000016007984 */ /* 0x000e240000000800 */
[----:B0-----:R-:W-:-:S13]  /*06d0*/  ISETP.GE.U32.AND P0, PT, R3, R0, PT ;  /* 0x000000000300720c */ /* 0x001fda0003f06070 */
[----:B------:R-:W-:Y:S05]  /*06e0*/  @!P0 BRA `(.L_x_44) ;  /* 0x0000000000448947 */ /* 0x000fea0003800000 */
[----:B------:R-:W-:Y:S01]  /*06f0*/  MOV R2, 0x0 ;  /* 0x0000000000027802 */ /* 0x000fe20000000f00 */
[----:B------:R-:W0:Y:S01]  /*0700*/  LDCU.64 UR4, c[0x4][0x38] ;  /* 0x01000700ff0477ac */ /* 0x000e220008000a00 */
[----:B------:R-:W-:Y:S02]  /*0710*/  HFMA2 R8, -RZ, RZ, 0, 6.55651092529296875e-06 ;  /* 0x0000006eff087431 */ /* 0x000fe400000001ff */
[----:B------:R-:W-:Y:S01]  /*0720*/  IMAD.MOV.U32 R12, RZ, RZ, 0x1 ;  /* 0x00000001ff0c7424 */ /* 0x000fe200078e00ff */
[----:B------:R-:W1:Y:S01]  /*0730*/  LDCU.64 UR6, c[0x4][0x30] ;  /* 0x01000600ff0677ac */ /* 0x000e620008000a00 */
[----:B------:R-:W3:Y:S01]  /*0740*/  LDC.64 R2, c[0x4][R2] ;  /* 0x0100000002027b82 */ /* 0x000ee20000000a00 */
[----:B------:R-:W-:Y:S01]  /*0750*/  IMAD.MOV.U32 R13, RZ, RZ, RZ ;  /* 0x000000ffff0d7224 */ /* 0x000fe200078e00ff */
[----:B------:R-:W4:Y:S01]  /*0760*/  LDCU.64 UR8, c[0x4][0x8] ;  /* 0x01000100ff0877ac */ /* 0x000f220008000a00 */
[----:B0-----:R-:W-:Y:S02]  /*0770*/  IMAD.U32 R4, RZ, RZ, UR4 ;  /* 0x00000004ff047e24 */ /* 0x001fe4000f8e00ff */
[----:B------:R-:W-:Y:S01]  /*0780*/  IMAD.U32 R5, RZ, RZ, UR5 ;  /* 0x00000005ff057e24 */ /* 0x000fe2000f8e00ff */
[----:B-1----:R-:W-:Y:S01]  /*0790*/  MOV R6, UR6 ;  /* 0x0000000600067c02 */ /* 0x002fe20008000f00 */
[----:B------:R-:W-:-:S02]  /*07a0*/  IMAD.U32 R7, RZ, RZ, UR7 ;  /* 0x00000007ff077e24 */ /* 0x000fc4000f8e00ff */
[----:B----4-:R-:W-:Y:S02]  /*07b0*/  IMAD.U32 R10, RZ, RZ, UR8 ;  /* 0x00000008ff0a7e24 */ /* 0x010fe4000f8e00ff */
[----:B------:R-:W-:-:S07]  /*07c0*/  IMAD.U32 R11, RZ, RZ, UR9 ;  /* 0x00000009ff0b7e24 */ /* 0x000fce000f8e00ff */
[----:B------:R-:W-:-:S07]  /*07d0*/  LEPC R20, `(.L_x_45) ;  /* 0x000000001014794e */ /* 0x000fce0000000000 */
[----:B--23--:R-:W-:Y:S05]  /*07e0*/  CALL.ABS.NOINC R2 ;  /* 0x0000000002007343 */ /* 0x00cfea0003c00000 */
.L_x_45:
[----:B------:R0:W1:Y:S02]  /*07f0*/  LDS R3, [R22+-0x4] ;  /* 0xfffffc0016037984 */ /* 0x0000640000000800 */
.L_x_44:
[----:B--2---:R-:W-:Y:S05]  /*0800*/  BSYNC.RECONVERGENT B6 ;  /* 0x0000000000067941 */ /* 0x004fea0003800200 */
.L_x_43:
[----:B-1----:R1:W-:Y:S02]  /*0810*/  STS [R22], R3 ;  /* 0x0000000316007388 */ /* 0x0023e40000000800 */
.L_x_42:
[----:B--2---:R-:W-:Y:S05]  /*0820*/  BSYNC.RECONVERGENT B7 ;  /* 0x0000000000077941 */ /* 0x004fea0003800200 */
.L_x_41:
[----:B------:R-:W-:-:S13]  /*0830*/  ISETP.NE.AND P0, PT, R19, RZ, PT ;  /* 0x000000ff1300720c */ /* 0x000fda0003f05270 */
[----:B------:R-:W-:Y:S05]  /*0840*/  @!P0 BRA `(.L_x_46) ;  /* 0xfffffffc00148947 */ /* 0x000fea000383ffff */
.L_x_40:
[----:B------:R-:W-:Y:S01]  /*0850*/  ISETP.GE.U32.AND P0, PT, R16, UR44, PT ;  /* 0x0000002c10007c0c */ /* 0x000fe2000bf06070 */
[----:B------:R-:W-:Y:S05]  /*0860*/  WARPSYNC.ALL ;  /* 0x0000000000007948 */ /* 0x000fea0003800000 */
[----:B------:R-:W-:Y:S07]  /*0870*/  BAR.SYNC.DEFER_BLOCKING 0x0 ;  /* 0x0000000000007b1d */ /* 0x000fee0000010000 */
[----:B------:R-:W-:Y:S05]  /*0880*/  @P0 BRA `(.L_x_47) ;  /* 0x0000000400040947 */ /* 0x000fea0003800000 */
[----:B------:R-:W3:Y:S01]  /*0890*/  LDC R18, c[0x0][0x360] ;  /* 0x0000d800ff127b82 */ /* 0x000ee20000000800 */
[----:B------:R-:W-:-:S07]  /*08a0*/  IMAD.MOV.U32 R17, RZ, RZ, R16 ;  /* 0x000000ffff117224 */ /* 0x000fce00078e0010 */
.L_x_53:
[----:B0-2---:R-:W0:Y:S01]  /*08b0*/  I2F.U32.RP R4, UR47 ;  /* 0x0000002f00047d06 */ /* 0x005e220008209000 */
[----:B------:R-:W-:Y:S01]  /*08c0*/  IMAD.MOV.U32 R2, RZ, RZ, RZ ;  /* 0x000000ffff027224 */ /* 0x000fe200078e00ff */
[----:B------:R-:W-:Y:S01]  /*08d0*/  ISETP.NE.U32.AND P2, PT, RZ, UR47, PT ;  /* 0x0000002fff007c0c */ /* 0x000fe2000bf45070 */
[----:B------:R-:W-:Y:S01]  /*08e0*/  BSSY.RECONVERGENT B7, `(.L_x_48) ;  /* 0x0000039000077945 */ /* 0x000fe20003800200 */
[----:B-1----:R-:W-:-:S04]  /*08f0*/  MOV R24, UR45 ;  /* 0x0000002d00187c02 */ /* 0x002fc80008000f00 */
[----:B0-----:R-:W1:Y:S02]  /*0900*/  MUFU.RCP R4, R4 ;  /* 0x0000000400047308 */ /* 0x001e640000001000 */
[----:B-1----:R-:W-:-:S06]  /*0910*/  IADD3 R3, PT, PT, R4, 0xffffffe, RZ ;  /* 0x0ffffffe04037810 */ /* 0x002fcc0007ffe0ff */
[----:B------:R-:W0:Y:S02]  /*0920*/  F2I.FTZ.U32.TRUNC.NTZ R3, R3 ;  /* 0x0000000300037305 */ /* 0x000e24000021f000 */
[----:B0-----:R-:W-:-:S04]  /*0930*/  IMAD.MOV R5, RZ, RZ, -R3 ;  /* 0x000000ffff057224 */ /* 0x001fc800078e0a03 */
[----:B------:R-:W-:-:S04]  /*0940*/  IMAD R5, R5, UR47, RZ ;  /* 0x0000002f05057c24 */ /* 0x000fc8000f8e02ff */
[----:B------:R-:W-:-:S06]  /*0950*/  IMAD.HI.U32 R0, R3, R5, R2 ;  /* 0x0000000503007227 */ /* 0x000fcc00078e0002 */
[----:B------:R-:W-:-:S04]  /*0960*/  IMAD.HI.U32 R0, R0, R17, RZ ;  /* 0x0000001100007227 */ /* 0x000fc800078e00ff */
[----:B------:R-:W-:-:S04]  /*0970*/  IMAD.MOV R2, RZ, RZ, -R0 ;  /* 0x000000ffff027224 */ /* 0x000fc800078e0a00 */
[----:B------:R-:W-:-:S05]  /*0980*/  IMAD R2, R2, UR47, R17 ;  /* 0x0000002f02027c24 */ /* 0x000fca000f8e0211 */
[----:B------:R-:W-:-:S13]  /*0990*/  ISETP.GE.U32.AND P0, PT, R2, UR47, PT ;  /* 0x0000002f02007c0c */ /* 0x000fda000bf06070 */
[----:B------:R-:W-:Y:S01]  /*09a0*/  @P0 IADD3 R2, PT, PT, R2, -UR47, RZ ;  /* 0x8000002f02020c10 */ /* 0x000fe2000fffe0ff */
[----:B------:R-:W-:Y:S01]  /*09b0*/  @P0 VIADD R0, R0, 0x1 ;  /* 0x0000000100000836 */ /* 0x000fe20000000000 */
[----:B------:R-:W-:Y:S02]  /*09c0*/  ISETP.GE.U32.AND P0, PT, R17, UR47, PT ;  /* 0x0000002f11007c0c */ /* 0x000fe4000bf06070 */
[----:B------:R-:W-:-:S13]  /*09d0*/  ISETP.GE.U32.AND P1, PT, R2, UR47, PT ;  /* 0x0000002f02007c0c */ /* 0x000fda000bf26070 */
[----:B------:R-:W-:Y:S01]  /*09e0*/  @P1 VIADD R0, R0, 0x1 ;  /* 0x0000000100001836 */ /* 0x000fe20000000000 */
[----:B------:R-:W-:-:S05]  /*09f0*/  @!P2 LOP3.LUT R0, RZ, UR47, RZ, 0x33, !PT ;  /* 0x0000002fff00ac12 */ /* 0x000fca000f8e33ff */
[----:B------:R-:W-:-:S04]  /*0a00*/  IMAD.MOV R2, RZ, RZ, -R0 ;  /* 0x000000ffff027224 */ /* 0x000fc800078e0a00 */
[--C-:B------:R-:W-:Y:S02]  /*0a10*/  IMAD R3, R2, UR47, R17.reuse ;  /* 0x0000002f02037c24 */ /* 0x100fe4000f8e0211 */
[----:B---3--:R-:W-:Y:S02]  /*0a20*/  IMAD.IADD R17, R18, 0x1, R17 ;  /* 0x0000000112117824 */ /* 0x008fe400078e0211 */
[C---:B------:R-:W-:Y:S02]  /*0a30*/  IMAD R2, R0.reuse, UR45, -R24 ;  /* 0x0000002d00027c24 */ /* 0x040fe4000f8e0a18 */
[----:B------:R-:W-:Y:S01]  /*0a40*/  IMAD R0, R0, UR45, R3 ;  /* 0x0000002d00007c24 */ /* 0x000fe2000f8e0203 */
[----:B------:R-:W-:Y:S01]  /*0a50*/  ISETP.GE.U32.AND P1, PT, R17, UR44, PT ;  /* 0x0000002c11007c0c */ /* 0x000fe2000bf26070 */
[----:B------:R-:W-:-:S03]  /*0a60*/  IMAD.IADD R2, R3, 0x1, R2 ;  /* 0x0000000103027824 */ /* 0x000fc600078e0202 */
[----:B------:R-:W-:Y:S01]  /*0a70*/  P2R R22, PR, RZ, 0x2 ;  /* 0x00000002ff167803 */ /* 0x000fe20000000000 */
[----:B------:R-:W-:Y:S08]  /*0a80*/  @!P0 BRA `(.L_x_49) ;  /* 0x0000000000788947 */ /* 0x000ff00003800000 */
[----:B------:R-:W-:Y:S04]  /*0a90*/  LDS.U8 R0, [R0+UR42] ;  /* 0x0000002a00007984 */ /* 0x000fe80008000000 */
[----:B------:R-:W0:Y:S02]  /*0aa0*/  LDS.U8 R3, [R2+UR42] ;  /* 0x0000002a02037984 */ /* 0x000e240008000000 */
[----:B0-----:R-:W-:-:S13]  /*0ab0*/  ISETP.NE.AND P0, PT, R0, R3, PT ;  /* 0x000000030000720c */ /* 0x001fda0003f05270 */
[----:B------:R-:W-:Y:S05]  /*0ac0*/  @P0 BRA `(.L_x_49) ;  /* 0x0000000000680947 */ /* 0x000fea0003800000 */
[----:B------:R-:W-:Y:S01]  /*0ad0*/  LEA R19, R2, UR40, 0x2 ;  /* 0x0000002802137c11 */ /* 0x000fe2000f8e10ff */
[----:B------:R-:W-:Y:S04]  /*0ae0*/  BSSY.RECONVERGENT B6, `(.L_x_50) ;  /* 0x0000017000067945 */ /* 0x000fe80003800200 */
[----:B------:R-:W-:Y:S01]  /*0af0*/  IMAD R24, R24, 0x4, R19 ;  /* 0x0000000418187824 */ /* 0x000fe200078e0213 */
[----:B------:R-:W-:Y:S04]  /*0b00*/  LDS R3, [R19] ;  /* 0x0000000013037984 */ /* 0x000fe80000000800 */
[----:B------:R-:W0:Y:S02]  /*0b10*/  LDS R0, [R24] ;  /* 0x0000000018007984 */ /* 0x000e240000000800 */
[----:B0-----:R-:W-:-:S13]  /*0b20*/  ISETP.GE.U32.AND P0, PT, R3, R0, PT ;  /* 0x000000000300720c */ /* 0x001fda0003f06070 */
[----:B------:R-:W-:Y:S05]  /*0b30*/  @!P0 BRA `(.L_x_51) ;  /* 0x0000000000448947 */ /* 0x000fea0003800000 */
[----:B------:R-:W-:Y:S01]  /*0b40*/  MOV R2, 0x0 ;  /* 0x0000000000027802 */ /* 0x000fe20000000f00 */
[----:B------:R-:W0:Y:S01]  /*0b50*/  LDCU.64 UR4, c[0x4][0x38] ;  /* 0x01000700ff0477ac */ /* 0x000e220008000a00 */
[----:B------:R-:W-:Y:S02]  /*0b60*/  HFMA2 R13, -RZ, RZ, 0, 0 ;  /* 0x00000000ff0d7431 */ /* 0x000fe400000001ff */
[----:B------:R-:W-:Y:S01]  /*0b70*/  IMAD.MOV.U32 R8, RZ, RZ, 0x7e ;  /* 0x0000007eff087424 */ /* 0x000fe200078e00ff */
[----:B------:R-:W1:Y:S01]  /*0b80*/  LDCU.64 UR6, c[0x4][0x30] ;  /* 0x01000600ff0677ac */ /* 0x000e620008000a00 */
[----:B------:R-:W2:Y:S01]  /*0b90*/  LDC.64 R2, c[0x4][R2] ;  /* 0x0100000002027b82 */ /* 0x000ea20000000a00 */
[----:B------:R-:W-:Y:S01]  /*0ba0*/  IMAD.MOV.U32 R12, RZ, RZ, 0x1 ;  /* 0x00000001ff0c7424 */ /* 0x000fe200078e00ff */
[----:B------:R-:W3:Y:S01]  /*0bb0*/  LDCU.64 UR8, c[0x4][0x8] ;  /* 0x01000100ff0877ac */ /* 0x000ee20008000a00 */
[----:B0-----:R-:W-:Y:S01]  /*0bc0*/  MOV R4, UR4 ;  /* 0x0000000400047c02 */ /* 0x001fe20008000f00 */
[----:B------:R-:W-:-:S02]  /*0bd0*/  IMAD.U32 R5, RZ, RZ, UR5 ;  /* 0x00000005ff057e24 */ /* 0x000fc4000f8e00ff */
[----:B-1----:R-:W-:Y:S02]  /*0be0*/  IMAD.U32 R6, RZ, RZ, UR6 ;  /* 0x00000006ff067e24 */ /* 0x002fe4000f8e00ff */
[----:B------:R-:W-:Y:S01]  /*0bf0*/  IMAD.U32 R7, RZ, RZ, UR7 ;  /* 0x00000007ff077e24 */ /* 0x000fe2000f8e00ff */
[----:B---3--:R-:W-:Y:S01]  /*0c00*/  MOV R10, UR8 ;  /* 0x00000008000a7c02 */ /* 0x008fe20008000f00 */
[----:B------:R-:W-:-:S07]  /*0c10*/  IMAD.U32 R11, RZ, RZ, UR9 ;  /* 0x00000009ff0b7e24 */ /* 0x000fce000f8e00ff */
[----:B------:R-:W-:-:S07]  /*0c20*/  LEPC R20, `(.L_x_52) ;  /* 0x000000001014794e */ /* 0x000fce0000000000 */
[----:B--2---:R-:W-:Y:S05]  /*0c30*/  CALL.ABS.NOINC R2 ;  /* 0x0000000002007343 */ /* 0x004fea0003c00000 */
.L_x_52:
[----:B------:R0:W1:Y:S02]  /*0c40*/  LDS R3, [R19] ;  /* 0x0000000013037984 */ /* 0x0000640000000800 */
.L_x_51:
[----:B------:R-:W-:Y:S05]  /*0c50*/  BSYNC.RECONVERGENT B6 ;  /* 0x0000000000067941 */ /* 0x000fea0003800200 */
.L_x_50:
[----:B-1----:R1:W-:Y:S02]  /*0c60*/  STS [R24], R3 ;  /* 0x0000000318007388 */ /* 0x0023e40000000800 */
.L_x_49:
[----:B------:R-:W-:Y:S05]  /*0c70*/  BSYNC.RECONVERGENT B7 ;  /* 0x0000000000077941 */ /* 0x000fea0003800200 */
.L_x_48:
[----:B------:R-:W-:-:S13]  /*0c80*/  ISETP.NE.AND P0, PT, R22, RZ, PT ;  /* 0x000000ff1600720c */ /* 0x000fda0003f05270 */
[----:B------:R-:W-:Y:S05]  /*0c90*/  @!P0 BRA `(.L_x_53) ;  /* 0xfffffffc00048947 */ /* 0x000fea000383ffff */
.L_x_47:
[----:B------:R-:W-:Y:S01]  /*0ca0*/  ISETP.GE.U32.AND P0, PT, R16, UR44, PT ;  /* 0x0000002c10007c0c */ /* 0x000fe2000bf06070 */
[----:B------:R-:W-:Y:S05]  /*0cb0*/  WARPSYNC.ALL ;  /* 0x0000000000007948 */ /* 0x000fea0003800000 */
[----:B------:R-:W-:Y:S06]  /*0cc0*/  BAR.SYNC.DEFER_BLOCKING 0x0 ;  /* 0x0000000000007b1d */ /* 0x000fec0000010000 */
[----:B------:R-:W-:Y:S04]  /*0cd0*/  BSSY.RECONVERGENT B0, `(.L_x_54) ;  /* 0x0000029000007945 */ /* 0x000fe80003800200 */
[----:B------:R-:W-:Y:S05]  /*0ce0*/  @P0 BRA `(.L_x_55) ;  /* 0x00000000009c0947 */ /* 0x000fea0003800000 */
[----:B0-----:R-:W0:Y:S01]  /*0cf0*/  LDC R5, c[0x0][0x360] ;  /* 0x0000d800ff057b82 */ /* 0x001e220000000800 */
[----:B------:R-:W-:-:S07]  /*0d00*/  IMAD.MOV.U32 R0, RZ, RZ, R16 ;  /* 0x000000ffff007224 */ /* 0x000fce00078e0010 */
.L_x_59:
[----:B------:R-:W3:Y:S01]  /*0d10*/  LDCU UR4, c[0x0][0x390] ;  /* 0x00007200ff0477ac */ /* 0x000ee20008000800 */
[----:B------:R-:W-:Y:S01]  /*0d20*/  MOV R2, RZ ;  /* 0x000000ff00027202 */ /* 0x000fe20000000f00 */
[----:B------:R-:W-:Y:S01]  /*0d30*/  BSSY.RECONVERGENT B1, `(.L_x_56) ;  /* 0x0000021000017945 */ /* 0x000fe20003800200 */
[----:B---3--:R-:W3:Y:S01]  /*0d40*/  I2F.U32.RP R4, UR4 ;  /* 0x0000000400047d06 */ /* 0x008ee20008209000 */
[----:B------:R-:W-:-:S07]  /*0d50*/  ISETP.NE.U32.AND P2, PT, RZ, UR4, PT ;  /* 0x00000004ff007c0c */ /* 0x000fce000bf45070 */
[----:B---3--:R-:W3:Y:S02]  /*0d60*/  MUFU.RCP R4, R4 ;  /* 0x0000000400047308 */ /* 0x008ee40000001000 */
[----:B---3--:R-:W-:-:S06]  /*0d70*/  VIADD R6, R4, 0xffffffe ;  /* 0x0ffffffe04067836 */ /* 0x008fcc0000000000 */
[----:B-1----:R-:W1:Y:S02]  /*0d80*/  F2I.FTZ.U32.TRUNC.NTZ R3, R6 ;  /* 0x0000000600037305 */ /* 0x002e64000021f000 */
[----:B-1----:R-:W-:-:S04]  /*0d90*/  IMAD.MOV R7, RZ, RZ, -R3 ;  /* 0x000000ffff077224 */ /* 0x002fc800078e0a03 */
[----:B------:R-:W-:-:S04]  /*0da0*/  IMAD R7, R7, UR4, RZ ;  /* 0x0000000407077c24 */ /* 0x000fc8000f8e02ff */
[----:B------:R-:W-:-:S06]  /*0db0*/  IMAD.HI.U32 R7, R3, R7, R2 ;  /* 0x0000000703077227 */ /* 0x000fcc00078e0002 */
[----:B------:R-:W-:-:S04]  /*0dc0*/  IMAD.HI.U32 R2, R7, R0, RZ ;  /* 0x0000000007027227 */ /* 0x000fc800078e00ff */
[----:B------:R-:W-:-:S04]  /*0dd0*/  IMAD.MOV R3, RZ, RZ, -R2 ;  /* 0x000000ffff037224 */ /* 0x000fc800078e0a02 */
[----:B------:R-:W-:-:S05]  /*0de0*/  IMAD R3, R3, UR4, R0 ;  /* 0x0000000403037c24 */ /* 0x000fca000f8e0200 */
[----:B------:R-:W-:-:S13]  /*0df0*/  ISETP.GE.U32.AND P0, PT, R3, UR4, PT ;  /* 0x0000000403007c0c */ /* 0x000fda000bf06070 */
[----:B------:R-:W-:Y:S02]  /*0e00*/  @P0 VIADD R3, R3, -UR4 ;  /* 0x8000000403030c36 */ /* 0x000fe40008000000 */
[----:B------:R-:W-:-:S03]  /*0e10*/  @P0 VIADD R2, R2, 0x1 ;  /* 0x0000000102020836 */ /* 0x000fc60000000000 */
[----:B------:R-:W-:-:S13]  /*0e20*/  ISETP.GE.U32.AND P1, PT, R3, UR4, PT ;  /* 0x0000000403007c0c */ /* 0x000fda000bf26070 */
[----:B------:R-:W-:Y:S02]  /*0e30*/  @P1 IADD3 R2, PT, PT, R2, 0x1, RZ ;  /* 0x0000000102021810 */ /* 0x000fe40007ffe0ff */
[----:B------:R-:W-:-:S05]  /*0e40*/  @!P2 LOP3.LUT R2, RZ, UR4, RZ, 0x33, !PT ;  /* 0x00000004ff02ac12 */ /* 0x000fca000f8e33ff */
[----:B------:R-:W-:-:S04]  /*0e50*/  IMAD.MOV R3, RZ, RZ, -R2 ;  /* 0x000000ffff037224 */ /* 0x000fc800078e0a02 */
[--C-:B------:R-:W-:Y:S02]  /*0e60*/  IMAD R3, R3, UR4, R0.reuse ;  /* 0x0000000403037c24 */ /* 0x100fe4000f8e0200 */
[----:B0-----:R-:W-:Y:S02]  /*0e70*/  IMAD.IADD R0, R5, 0x1, R0 ;  /* 0x0000000105007824 */ /* 0x001fe400078e0200 */
[----:B------:R-:W-:-:S03]  /*0e80*/  IMAD R3, R2, UR45, R3 ;  /* 0x0000002d02037c24 */ /* 0x000fc6000f8e0203 */
[----:B------:R-:W-:Y:S02]  /*0e90*/  ISETP.GE.U32.AND P1, PT, R0, UR44, PT ;  /* 0x0000002c00007c0c */ /* 0x000fe4000bf26070 */
[----:B------:R-:W-:-:S05]  /*0ea0*/  LEA R7, R3, UR40, 0x2 ;  /* 0x0000002803077c11 */ /* 0x000fca000f8e10ff */
[----:B------:R-:W0:Y:S02]  /*0eb0*/  LDS R2, [R7] ;  /* 0x0000000007027984 */ /* 0x000e240000000800 */
[----:B0-----:R-:W-:-:S13]  /*0ec0*/  ISETP.NE.AND P0, PT, R3, R2, PT ;  /* 0x000000020300720c */ /* 0x001fda0003f05270 */
[----:B------:R-:W-:Y:S05]  /*0ed0*/  @!P0 BRA `(.L_x_57) ;  /* 0x0000000000188947 */ /* 0x000fea0003800000 */
.L_x_58:
[C---:B------:R-:W-:Y:S01]  /*0ee0*/  LEA R3, R2.reuse, UR40, 0x2 ;  /* 0x0000002802037c11 */ /* 0x040fe2000f8e10ff */
[----:B------:R-:W-:Y:S05]  /*0ef0*/  STS [R7], R2 ;  /* 0x0000000207007388 */ /* 0x000fea0000000800 */
[----:B------:R-:W0:Y:S02]  /*0f00*/  LDS R3, [R3] ;  /* 0x0000000003037984 */ /* 0x000e240000000800 */
[----:B0-----:R-:W-:Y:S01]  /*0f10*/  ISETP.NE.AND P0, PT, R2, R3, PT ;  /* 0x000000030200720c */ /* 0x001fe20003f05270 */
[----:B------:R-:W-:-:S12]  /*0f20*/  IMAD.MOV.U32 R2, RZ, RZ, R3 ;  /* 0x000000ffff027224 */ /* 0x000fd800078e0003 */
[----:B------:R-:W-:Y:S05]  /*0f30*/  @P0 BRA `(.L_x_58) ;  /* 0xfffffffc00e80947 */ /* 0x000fea000383ffff */
.L_x_57:
[----:B--2---:R-:W-:Y:S05]  /*0f40*/  BSYNC.RECONVERGENT B1 ;  /* 0x0000000000017941 */ /* 0x004fea0003800200 */
.L_x_56:
[----:B------:R-:W-:Y:S05]  /*0f50*/  @!P1 BRA `(.L_x_59) ;  /* 0xfffffffc006c9947 */ /* 0x000fea000383ffff */
.L_x_55:
[----:B-12---:R-:W-:Y:S05]  /*0f60*/  BSYNC.RECONVERGENT B0 ;  /* 0x0000000000007941 */ /* 0x006fea0003800200 */
.L_x_54:
[----:B------:R-:W-:Y:S01]  /*0f70*/  BAR.SYNC.DEFER_BLOCKING 0x0 ;  /* 0x0000000000007b1d */ /* 0x000fe20000010000 */
[----:B------:R-:W-:-:S13]  /*0f80*/  ISETP.GE.U32.AND P0, PT, R16, UR44, PT ;  /* 0x0000002c10007c0c */ /* 0x000fda000bf06070 */
[----:B------:R-:W-:Y:S05]  /*0f90*/  @P0 BRA `(.L_x_60) ;  /* 0x0000000c00400947 */ /* 0x000fea0003800000 */
[----:B------:R-:W1:Y:S01]  /*0fa0*/  LDC R17, c[0x0][0x360] ;  /* 0x0000d800ff117b82 */ /* 0x000e620000000800 */
[----:B------:R-:W-:Y:S01]  /*0fb0*/  BSSY B9, `(.L_x_61) ;  /* 0x0000066000097945 */ /* 0x000fe20003800000 */
[----:B0-----:R-:W-:-:S07]  /*0fc0*/  MOV R22, R16 ;  /* 0x0000001000167202 */ /* 0x001fce0000000f00 */
.L_x_75:
[----:B------:R-:W0:Y:S01]  /*0fd0*/  LDCU UR4, c[0x0][0x390] ;  /* 0x00007200ff0477ac */ /* 0x000e220008000800 */
[----:B------:R-:W-:Y:S01]  /*0fe0*/  IMAD.MOV.U32 R2, RZ, RZ, RZ ;  /* 0x000000ffff027224 */ /* 0x000fe200078e00ff */
[----:B------:R-:W-:Y:S01]  /*0ff0*/  BSSY B8, `(.L_x_62) ;  /* 0x000005f000087945 */ /* 0x000fe20003800000 */
[----:B0-----:R-:W0:Y:S01]  /*1000*/  I2F.U32.RP R4, UR4 ;  /* 0x0000000400047d06 */ /* 0x001e220008209000 */
[----:B------:R-:W-:-:S07]  /*1010*/  ISETP.NE.U32.AND P2, PT, RZ, UR4, PT ;  /* 0x00000004ff007c0c */ /* 0x000fce000bf45070 */
        /* <DEDUP_REMOVED lines=17> */
[----:B-1----:R-:W-:Y:S02]  /*1130*/  IMAD.IADD R22, R17, 0x1, R22 ;  /* 0x0000000111167824 */ /* 0x002fe400078e0216 */
        /* <DEDUP_REMOVED lines=10> */
[----:B------:R-:W-:Y:S04]  /*11e0*/  BSSY B7, `(.L_x_63) ;  /* 0x000003f000077945 */ /* 0x000fe80003800000 */
[----:B------:R0:W1:Y:S04]  /*11f0*/  LDS R3, [R0] ;  /* 0x0000000000037984 */ /* 0x0000680000000800 */
[----:B------:R0:W2:Y:S02]  /*1200*/  LDS R18, [R0+-0x4] ;  /* 0xfffffc0000127984 */ /* 0x0000a40000000800 */
.L_x_74:
[C---:B-1----:R-:W-:Y:S01]  /*1210*/  LEA R5, R3.reuse, UR40, 0x2 ;  /* 0x0000002803057c11 */ /* 0x042fe2000f8e10ff */
[----:B------:R-:W-:Y:S05]  /*1220*/  YIELD ;  /* 0x0000000000007946 */ /* 0x000fea0003800000 */
[----:B0--3--:R-:W0:Y:S01]  /*1230*/  LDS R0, [R5] ;  /* 0x0000000005007984 */ /* 0x009e220000000800 */
[----:B------:R-:W-:Y:S01]  /*1240*/  BSSY.RECONVERGENT B0, `(.L_x_64) ;  /* 0x000000d000007945 */ /* 0x000fe20003800200 */
[----:B0-----:R-:W-:-:S13]  /*1250*/  ISETP.NE.AND P0, PT, R3, R0, PT ;  /* 0x000000000300720c */ /* 0x001fda0003f05270 */
[----:B------:R-:W-:Y:S05]  /*1260*/  @!P0 BRA `(.L_x_65) ;  /* 0x0000000000288947 */ /* 0x000fea0003800000 */
[----:B------:R-:W-:Y:S01]  /*1270*/  BSSY.RECONVERGENT B1, `(.L_x_66) ;  /* 0x0000008000017945 */ /* 0x000fe20003800200 */
.L_x_67:
[----:B------:R-:W-:Y:S01]  /*1280*/  LEA R2, R0, UR40, 0x2 ;  /* 0x0000002800027c11 */ /* 0x000fe2000f8e10ff */
[----:B------:R-:W-:Y:S01]  /*1290*/  STS [R5], R0 ;  /* 0x0000000005007388 */ /* 0x000fe20000000800 */
[----:B------:R-:W-:-:S03]  /*12a0*/  IMAD.MOV.U32 R4, RZ, RZ, R0 ;  /* 0x000000ffff047224 */ /* 0x000fc600078e0000 */
[----:B------:R-:W0:Y:S02]  /*12b0*/  LDS R3, [R2] ;  /* 0x0000000002037984 */ /* 0x000e240000000800 */
[-C--:B0-----:R-:W-:Y:S02]  /*12c0*/  ISETP.NE.AND P0, PT, R0, R3.reuse, PT ;  /* 0x000000030000720c */ /* 0x081fe40003f05270 */
[----:B------:R-:W-:-:S11]  /*12d0*/  MOV R0, R3 ;  /* 0x0000000300007202 */ /* 0x000fd60000000f00 */
[----:B------:R-:W-:Y:S05]  /*12e0*/  @P0 BRA `(.L_x_67) ;  /* 0xfffffffc00e40947 */ /* 0x000fea000383ffff */
[----:B------:R-:W-:Y:S05]  /*12f0*/  BSYNC.RECONVERGENT B1 ;  /* 0x0000000000017941 */ /* 0x000fea0003800200 */
.L_x_66:
[----:B------:R-:W-:-:S07]  /*1300*/  IMAD.MOV.U32 R3, RZ, RZ, R4 ;  /* 0x000000ffff037224 */ /* 0x000fce00078e0004 */
.L_x_65:
[----:B------:R-:W-:Y:S05]  /*1310*/  BSYNC.RECONVERGENT B0 ;  /* 0x0000000000007941 */ /* 0x000fea0003800200 */
.L_x_64:
[C---:B--2---:R-:W-:Y:S01]  /*1320*/  LEA R2, R18.reuse, UR40, 0x2 ;  /* 0x0000002812027c11 */ /* 0x044fe2000f8e10ff */
[----:B------:R-:W-:Y:S04]  /*1330*/  BSSY.RECONVERGENT B0, `(.L_x_68) ;  /* 0x000000d000007945 */ /* 0x000fe80003800200 */
[----:B------:R-:W0:Y:S02]  /*1340*/  LDS R5, [R2] ;  /* 0x0000000002057984 */ /* 0x000e240000000800 */
[----:B0-----:R-:W-:-:S13]  /*1350*/  ISETP.NE.AND P0, PT, R18, R5, PT ;  /* 0x000000051200720c */ /* 0x001fda0003f05270 */
[----:B------:R-:W-:Y:S05]  /*1360*/  @!P0 BRA `(.L_x_69) ;  /* 0x0000000000248947 */ /* 0x000fea0003800000 */
[----:B------:R-:W-:Y:S01]  /*1370*/  BSSY.RECONVERGENT B1, `(.L_x_69) ;  /* 0x0000008000017945 */ /* 0x000fe20003800200 */
.L_x_70:
[----:B------:R-:W-:Y:S01]  /*1380*/  LEA R0, R5, UR40, 0x2 ;  /* 0x0000002805007c11 */ /* 0x000fe2000f8e10ff */
[----:B------:R-:W-:Y:S01]  /*1390*/  STS [R2], R5 ;  /* 0x0000000502007388 */ /* 0x000fe20000000800 */
[----:B------:R-:W-:-:S04]  /*13a0*/  IMAD.MOV.U32 R18, RZ, RZ, R5 ;  /* 0x000000ffff127224 */ /* 0x000fc800078e0005 */
[----:B------:R-:W0:Y:S02]  /*13b0*/  LDS R0, [R0] ;  /* 0x0000000000007984 */ /* 0x000e240000000800 */
[-C--:B0-----:R-:W-:Y:S02]  /*13c0*/  ISETP.NE.AND P0, PT, R5, R0.reuse, PT ;  /* 0x000000000500720c */ /* 0x081fe40003f05270 */
[----:B------:R-:W-:-:S11]  /*13d0*/  MOV R5, R0 ;  /* 0x0000000000057202 */ /* 0x000fd60000000f00 */
[----:B------:R-:W-:Y:S05]  /*13e0*/  @P0 BRA `(.L_x_70) ;  /* 0xfffffffc00e40947 */ /* 0x000fea000383ffff */
[----:B------:R-:W-:Y:S05]  /*13f0*/  BSYNC.RECONVERGENT B1 ;  /* 0x0000000000017941 */ /* 0x000fea0003800200 */
.L_x_69:
[----:B------:R-:W-:Y:S05]  /*1400*/  BSYNC.RECONVERGENT B0 ;  /* 0x0000000000007941 */ /* 0x000fea0003800200 */
.L_x_68:
[----:B------:R-:W-:-:S13]  /*1410*/  ISETP.NE.AND P0, PT, R3, R18, PT ;  /* 0x000000120300720c */ /* 0x000fda0003f05270 */
[----:B------:R-:W-:Y:S05]  /*1420*/  @!P0 BRA `(.L_x_71) ;  /* 0x0000000000688947 */ /* 0x000fea0003800000 */
[CC--:B------:R-:W-:Y:S01]  /*1430*/  VIMNMX.U32 R19, PT, PT, R18.reuse, R3.reuse, PT ;  /* 0x0000000312137248 */ /* 0x0c0fe20003fe0000 */
[----:B------:R-:W-:Y:S01]  /*1440*/  BSSY.RECONVERGENT B6, `(.L_x_72) ;  /* 0x0000014000067945 */ /* 0x000fe20003800200 */
[----:B------:R-:W-:-:S04]  /*1450*/  VIMNMX.U32 R18, PT, PT, R18, R3, !PT ;  /* 0x0000000312127248 */ /* 0x000fc80007fe0000 */
[----:B------:R-:W-:-:S13]  /*1460*/  ISETP.GE.U32.AND P0, PT, R19, R18, PT ;  /* 0x000000121300720c */ /* 0x000fda0003f06070 */
        /* <DEDUP_REMOVED lines=9> */
[----:B0-----:R-:W-:Y:S02]  /*1500*/  IMAD.U32 R4, RZ, RZ, UR4 ;  /* 0x00000004ff047e24 */ /* 0x001fe4000f8e00ff */
[----:B------:R-:W-:Y:S01]  /*1510*/  IMAD.U32 R5, RZ, RZ, UR5 ;  /* 0x00000005ff057e24 */ /* 0x000fe2000f8e00ff */
[----:B-1----:R-:W-:Y:S01]  /*1520*/  MOV R6, UR8 ;  /* 0x0000000800067c02 */ /* 0x002fe20008000f00 */
[----:B------:R-:W-:-:S02]  /*1530*/  IMAD.U32 R7, RZ, RZ, UR9 ;  /* 0x00000009ff077e24 */ /* 0x000fc4000f8e00ff */
[----:B---3--:R-:W-:Y:S01]  /*1540*/  IMAD.U32 R10, RZ, RZ, UR6 ;  /* 0x00000006ff0a7e24 */ /* 0x008fe2000f8e00ff */
[----:B------:R-:W-:-:S07]  /*1550*/  MOV R11, UR7 ;  /* 0x00000007000b7c02 */ /* 0x000fce0008000f00 */
[----:B------:R-:W-:-:S07]  /*1560*/  LEPC R20, `(.L_x_73) ;  /* 0x000000001014794e */ /* 0x000fce0000000000 */
[----:B--2---:R-:W-:Y:S05]  /*1570*/  CALL.ABS.NOINC R2 ;  /* 0x0000000002007343 */ /* 0x004fea0003c00000 */
.L_x_73:
[----:B------:R-:W-:Y:S05]  /*1580*/  BSYNC.RECONVERGENT B6 ;  /* 0x0000000000067941 */ /* 0x000fea0003800200 */
.L_x_72:
[----:B------:R-:W-:Y:S01]  /*1590*/  LEA R0, R18, UR40, 0x2 ;  /* 0x0000002812007c11 */ /* 0x000fe2000f8e10ff */
[----:B------:R-:W-:-:S04]  /*15a0*/  IMAD.MOV.U32 R3, RZ, RZ, R19 ;  /* 0x000000ffff037224 */ /* 0x000fc800078e0013 */
[----:B------:R3:W-:Y:S01]  /*15b0*/  ATOMS.CAS RZ, [R0], R18, R19 ;  /* 0x0000001200ff738d */ /* 0x0007e20000000013 */
[----:B------:R-:W-:Y:S05]  /*15c0*/  BRA `(.L_x_74) ;  /* 0xfffffffc00107947 */ /* 0x000fea000383ffff */
.L_x_71:
[----:B------:R-:W-:Y:S05]  /*15d0*/  BSYNC B7 ;  /* 0x0000000000077941 */ /* 0x000fea0003800000 */
.L_x_63:
[----:B------:R-:W-:Y:S05]  /*15e0*/  BSYNC B8 ;  /* 0x0000000000087941 */ /* 0x000fea0003800000 */
.L_x_62:
[----:B------:R-:W-:-:S13]  /*15f0*/  ISETP.NE.AND P0, PT, R23, RZ, PT ;  /* 0x000000ff1700720c */ /* 0x000fda0003f05270 */
[----:B------:R-:W-:Y:S05]  /*1600*/  @!P0 BRA `(.L_x_75) ;  /* 0xfffffff800708947 */ /* 0x000fea000383ffff */
[----:B------:R-:W-:Y:S05]  /*1610*/  BSYNC B9 ;  /* 0x0000000000097941 */ /* 0x000fea0003800000 */
.L_x_61:
[----:B------:R-:W-:-:S07]  /*1620*/  IMAD.MOV.U32 R22, RZ, RZ, R16 ;  /* 0x000000ffff167224 */ /* 0x000fce00078e0010 */
.L_x_89:
[----:B------:R-:W0:Y:S01]  /*1630*/  LDCU UR4, c[0x0][0x390] ;  /* 0x00007200ff0477ac */ /* 0x000e220008000800 */
[----:B------:R-:W-:Y:S01]  /*1640*/  IMAD.MOV.U32 R2, RZ, RZ, RZ ;  /* 0x000000ffff027224 */ /* 0x000fe200078e00ff */
[----:B------:R-:W-:Y:S01]  /*1650*/  BSSY B8, `(.L_x_76) ;  /* 0x0000062000087945 */ /* 0x000fe20003800000 */
[----:B0-----:R-:W0:Y:S01]  /*1660*/  I2F.U32.RP R4, UR4 ;  /* 0x0000000400047d06 */ /* 0x001e220008209000 */
[----:B------:R-:W-:-:S07]  /*1670*/  ISETP.NE.U32.AND P2, PT, RZ, UR4, PT ;  /* 0x00000004ff007c0c */ /* 0x000fce000bf45070 */
[----:B0-----:R-:W0:Y:S02]  /*1680*/  MUFU.RCP R4, R4 ;  /* 0x0000000400047308 */ /* 0x001e240000001000 */
[----:B0-----:R-:W-:-:S06]  /*1690*/  IADD3 R5, PT, PT, R4, 0xffffffe, RZ ;  /* 0x0ffffffe04057810 */ /* 0x001fcc0007ffe0ff */
        /* <DEDUP_REMOVED lines=9> */
[----:B------:R-:W-:Y:S01]  /*1730*/  @P0 VIADD R0, R0, 0x1 ;  /* 0x0000000100000836 */ /* 0x000fe20000000000 */
[----:B------:R-:W-:Y:S02]  /*1740*/  ISETP.GE.U32.AND P0, PT, R22, UR4, PT ;  /* 0x0000000416007c0c */ /* 0x000fe4000bf06070 */
[----:B------:R-:W-:-:S13]  /*1750*/  ISETP.GE.U32.AND P1, PT, R2, UR4, PT ;  /* 0x0000000402007c0c */ /* 0x000fda000bf26070 */
[----:B------:R-:W-:Y:S02]  /*1760*/  @P1 IADD3 R0, PT, PT, R0, 0x1, RZ ;  /* 0x0000000100001810 */ /* 0x000fe40007ffe0ff */
[----:B------:R-:W-:-:S05]  /*1770*/  @!P2 LOP3.LUT R0, RZ, UR4, RZ, 0x33, !PT ;  /* 0x00000004ff00ac12 */ /* 0x000fca000f8e33ff */
[----:B------:R-:W-:-:S04]  /*1780*/  IMAD.MOV R3, RZ, RZ, -R0 ;  /* 0x000000ffff037224 */ /* 0x000fc800078e0a00 */
[--C-:B------:R-:W-:Y:S02]  /*1790*/  IMAD R3, R3, UR4, R22.reuse ;  /* 0x0000000403037c24 */ /* 0x100fe4000f8e0216 */
[----:B------:R-:W-:-:S05]  /*17a0*/  IMAD.IADD R22, R17, 0x1, R22 ;  /* 0x0000000111167824 */ /* 0x000fca00078e0216 */
[----:B------:R-:W-:-:S04]  /*17b0*/  ISETP.GE.U32.AND P1, PT, R22, UR44, PT ;  /* 0x0000002c16007c0c */ /* 0x000fc8000bf26070 */
[----:B------:R-:W-:Y:S01]  /*17c0*/  P2R R23, PR, RZ, 0x2 ;  /* 0x00000002ff177803 */ /* 0x000fe20000000000 */
[----:B------:R-:W-:Y:S08]  /*17d0*/  @!P0 BRA `(.L_x_77) ;  /* 0x0000000400248947 */ /* 0x000ff00003800000 */
[----:B------:R-:W-:-:S05]  /*17e0*/  IMAD R0, R0, UR45, RZ ;  /* 0x0000002d00007c24 */ /* 0x000fca000f8e02ff */
[C---:B------:R-:W-:Y:S02]  /*17f0*/  IADD3 R2, PT, PT, R3.reuse, R0, RZ ;  /* 0x0000000003027210 */ /* 0x040fe40007ffe0ff */
[----:B------:R-:W-:-:S03]  /*1800*/  IADD3 R18, PT, PT, R3, -UR45, R0 ;  /* 0x8000002d03127c10 */ /* 0x000fc6000fffe000 */
[----:B------:R-:W-:Y:S04]  /*1810*/  LDS.U8 R0, [R2+UR42] ;  /* 0x0000002a02007984 */ /* 0x000fe80008000000 */
[----:B------:R-:W0:Y:S02]  /*1820*/  LDS.U8 R3, [R18+UR42] ;  /* 0x0000002a12037984 */ /* 0x000e240008000000 */
[----:B0-----:R-:W-:-:S13]  /*1830*/  ISETP.NE.AND P0, PT, R0, R3, PT ;  /* 0x000000030000720c */ /* 0x001fda0003f05270 */
[----:B------:R-:W-:Y:S05]  /*1840*/  @P0 BRA `(.L_x_77) ;  /* 0x0000000400080947 */ /* 0x000fea0003800000 */
[----:B------:R-:W-:Y:S01]  /*1850*/  LEA R18, R18, UR40, 0x2 ;  /* 0x0000002812127c11 */ /* 0x000fe2000f8e10ff */
[----:B------:R-:W-:Y:S01]  /*1860*/  BSSY B7, `(.L_x_77) ;  /* 0x0000040000077945 */ /* 0x000fe20003800000 */
[----:B------:R-:W-:-:S04]  /*1870*/  LEA R0, R2, UR40, 0x2 ;  /* 0x0000002802007c11 */ /* 0x000fc8000f8e10ff */
[----:B------:R-:W0:Y:S04]  /*1880*/  LDS R18, [R18] ;  /* 0x0000000012127984 */ /* 0x000e280000000800 */
[----:B------:R1:W2:Y:S02]  /*1890*/  LDS R3, [R0] ;  /* 0x0000000000037984 */ /* 0x0002a40000000800 */
.L_x_88:
[C---:B--2---:R-:W-:Y:S01]  /*18a0*/  LEA R5, R3.reuse, UR40, 0x2 ;  /* 0x0000002803057c11 */ /* 0x044fe2000f8e10ff */
[----:B------:R-:W-:Y:S05]  /*18b0*/  YIELD ;  /* 0x0000000000007946 */ /* 0x000fea0003800000 */
[----:B-1-3--:R-:W1:Y:S01]  /*18c0*/  LDS R0, [R5] ;  /* 0x0000000005007984 */ /* 0x00ae620000000800 */
[----:B------:R-:W-:Y:S01]  /*18d0*/  BSSY.RECONVERGENT B0, `(.L_x_78) ;  /* 0x000000d000007945 */ /* 0x000fe20003800200 */
[----:B-1----:R-:W-:-:S13]  /*18e0*/  ISETP.NE.AND P0, PT, R3, R0, PT ;  /* 0x000000000300720c */ /* 0x002fda0003f05270 */
[----:B------:R-:W-:Y:S05]  /*18f0*/  @!P0 BRA `(.L_x_79) ;  /* 0x0000000000288947 */ /* 0x000fea0003800000 */
[----:B------:R-:W-:Y:S01]  /*1900*/  BSSY.RECONVERGENT B1, `(.L_x_80) ;  /* 0x0000008000017945 */ /* 0x000fe20003800200 */
.L_x_81:
[----:B------:R-:W-:Y:S01]  /*1910*/  LEA R2, R0, UR40, 0x2 ;  /* 0x0000002800027c11 */ /* 0x000fe2000f8e10ff */
[----:B------:R-:W-:Y:S01]  /*1920*/  STS [R5], R0 ;  /* 0x0000000005007388 */ /* 0x000fe20000000800 */
[----:B------:R-:W-:-:S03]  /*1930*/  IMAD.MOV.U32 R4, RZ, RZ, R0 ;  /* 0x000000ffff047224 */ /* 0x000fc600078e0000 */
[----:B------:R-:W1:Y:S02]  /*1940*/  LDS R3, [R2] ;  /* 0x0000000002037984 */ /* 0x000e640000000800 */
[----:B-1----:R-:W-:Y:S01]  /*1950*/  ISETP.NE.AND P0, PT, R0, R3, PT ;  /* 0x000000030000720c */ /* 0x002fe20003f05270 */
[----:B------:R-:W-:-:S12]  /*1960*/  IMAD.MOV.U32 R0, RZ, RZ, R3 ;  /* 0x000000ffff007224 */ /* 0x000fd800078e0003 */
[----:B------:R-:W-:Y:S05]  /*1970*/  @P0 BRA `(.L_x_81) ;  /* 0xfffffffc00e40947 */ /* 0x000fea000383ffff */
[----:B------:R-:W-:Y:S05]  /*1980*/  BSYNC.RECONVERGENT B1 ;  /* 0x0000000000017941 */ /* 0x000fea0003800200 */
.L_x_80:
[----:B------:R-:W-:-:S07]  /*1990*/  MOV R3, R4 ;  /* 0x0000000400037202 */ /* 0x000fce0000000f00 */
.L_x_79:
[----:B------:R-:W-:Y:S05]  /*19a0*/  BSYNC.RECONVERGENT B0 ;  /* 0x0000000000007941 */ /* 0x000fea0003800200 */
.L_x_78:
[C---:B0-----:R-:W-:Y:S01]  /*19b0*/  LEA R2, R18.reuse, UR40, 0x2 ;  /* 0x0000002812027c11 */ /* 0x041fe2000f8e10ff */
[----:B------:R-:W-:Y:S04]  /*19c0*/  BSSY.RECONVERGENT B0, `(.L_x_82) ;  /* 0x000000d000007945 */ /* 0x000fe80003800200 */
[----:B------:R-:W0:Y:S02]  /*19d0*/  LDS R5, [R2] ;  /* 0x0000000002057984 */ /* 0x000e240000000800 */
[----:B0-----:R-:W-:-:S13]  /*19e0*/  ISETP.NE.AND P0, PT, R18, R5, PT ;  /* 0x000000051200720c */ /* 0x001fda0003f05270 */
[----:B------:R-:W-:Y:S05]  /*19f0*/  @!P0 BRA `(.L_x_83) ;  /* 0x0000000000248947 */ /* 0x000fea0003800000 */
[----:B------:R-:W-:Y:S01]  /*1a00*/  BSSY.RECONVERGENT B1, `(.L_x_83) ;  /* 0x0000008000017945 */ /* 0x000fe20003800200 */
.L_x_84:
[----:B------:R-:W-:Y:S01]  /*1a10*/  LEA R0, R5, UR40, 0x2 ;  /* 0x0000002805007c11 */ /* 0x000fe2000f8e10ff */
[----:B------:R-:W-:Y:S01]  /*1a20*/  STS [R2], R5 ;  /* 0x0000000502007388 */ /* 0x000fe20000000800 */
[----:B------:R-:W-:-:S04]  /*1a30*/  IMAD.MOV.U32 R18, RZ, RZ, R5 ;  /* 0x000000ffff127224 */ /* 0x000fc800078e0005 */
[----:B------:R-:W0:Y:S02]  /*1a40*/  LDS R0, [R0] ;  /* 0x0000000000007984 */ /* 0x000e240000000800 */
[----:B0-----:R-:W-:Y:S01]  /*1a50*/  ISETP.NE.AND P0, PT, R5, R0, PT ;  /* 0x000000000500720c */ /* 0x001fe20003f05270 */
[----:B------:R-:W-:-:S12]  /*1a60*/  IMAD.MOV.U32 R5, RZ, RZ, R0 ;  /* 0x000000ffff057224 */ /* 0x000fd800078e0000 */
[----:B------:R-:W-:Y:S05]  /*1a70*/  @P0 BRA `(.L_x_84) ;  /* 0xfffffffc00e40947 */ /* 0x000fea000383ffff */
[----:B------:R-:W-:Y:S05]  /*1a80*/  BSYNC.RECONVERGENT B1 ;  /* 0x0000000000017941 */ /* 0x000fea0003800200 */
.L_x_83:
[----:B------:R-:W-:Y:S05]  /*1a90*/  BSYNC.RECONVERGENT B0 ;  /* 0x0000000000007941 */ /* 0x000fea0003800200 */
.L_x_82:
        /* <DEDUP_REMOVED lines=9> */
[----:B------:R-:W-:Y:S02]  /*1b30*/  HFMA2 R8, -RZ, RZ, 0, 2.562999725341796875e-06 ;  /* 0x0000002bff087431 */ /* 0x000fe400000001ff */
[----:B------:R-:W-:Y:S01]  /*1b40*/  IMAD.MOV.U32 R12, RZ, RZ, 0x1 ;  /* 0x00000001ff0c7424 */ /* 0x000fe200078e00ff */
[----:B------:R-:W1:Y:S01]  /*1b50*/  LDCU.64 UR6, c[0x4][0x30] ;  /* 0x01000600ff0677ac */ /* 0x000e620008000a00 */
[----:B------:R-:W2:Y:S01]  /*1b60*/  LDC.64 R2, c[0x4][R2] ;  /* 0x0100000002027b82 */ /* 0x000ea20000000a00 */
[----:B------:R-:W-:Y:S01]  /*1b70*/  IMAD.MOV.U32 R13, RZ, RZ, RZ ;  /* 0x000000ffff0d7224 */ /* 0x000fe200078e00ff */
[----:B------:R-:W3:Y:S01]  /*1b80*/  LDCU.64 UR8, c[0x4][0x18] ;  /* 0x01000300ff0877ac */ /* 0x000ee20008000a00 */
[----:B0-----:R-:W-:Y:S01]  /*1b90*/  MOV R4, UR4 ;  /* 0x0000000400047c02 */ /* 0x001fe20008000f00 */
[----:B------:R-:W-:-:S02]  /*1ba0*/  IMAD.U32 R5, RZ, RZ, UR5 ;  /* 0x00000005ff057e24 */ /* 0x000fc4000f8e00ff */
[----:B-1----:R-:W-:Y:S01]  /*1bb0*/  IMAD.U32 R6, RZ, RZ, UR6 ;  /* 0x00000006ff067e24 */ /* 0x002fe2000f8e00ff */
[----:B------:R-:W-:Y:S01]  /*1bc0*/  MOV R7, UR7 ;  /* 0x0000000700077c02 */ /* 0x000fe20008000f00 */
[----:B---3--:R-:W-:Y:S02]  /*1bd0*/  IMAD.U32 R10, RZ, RZ, UR8 ;  /* 0x00000008ff0a7e24 */ /* 0x008fe4000f8e00ff */
[----:B------:R-:W-:-:S07]  /*1be0*/  IMAD.U32 R11, RZ, RZ, UR9 ;  /* 0x00000009ff0b7e24 */ /* 0x000fce000f8e00ff */
[----:B------:R-:W-:-:S07]  /*1bf0*/  LEPC R20, `(.L_x_87) ;  /* 0x000000001014794e */ /* 0x000fce0000000000 */
[----:B--2---:R-:W-:Y:S05]  /*1c00*/  CALL.ABS.NOINC R2 ;  /* 0x0000000002007343 */ /* 0x004fea0003c00000 */
.L_x_87:
[----:B------:R-:W-:Y:S05]  /*1c10*/  BSYNC.RECONVERGENT B6 ;  /* 0x0000000000067941 */ /* 0x000fea0003800200 */
.L_x_86:
[----:B------:R-:W-:Y:S02]  /*1c20*/  LEA R0, R18, UR40, 0x2 ;  /* 0x0000002812007c11 */ /* 0x000fe4000f8e10ff */
[----:B------:R-:W-:-:S03]  /*1c30*/  MOV R3, R19 ;  /* 0x0000001300037202 */ /* 0x000fc60000000f00 */
[----:B------:R3:W-:Y:S01]  /*1c40*/  ATOMS.CAS RZ, [R0], R18, R19 ;  /* 0x0000001200ff738d */ /* 0x0007e20000000013 */
[----:B------:R-:W-:Y:S05]  /*1c50*/  BRA `(.L_x_88) ;  /* 0xfffffffc00107947 */ /* 0x000fea000383ffff */
.L_x_85:
[----:B------:R-:W-:Y:S05]  /*1c60*/  BSYNC B7 ;  /* 0x0000000000077941 */ /* 0x000fea0003800000 */
.L_x_77:
[----:B------:R-:W-:Y:S05]  /*1c70*/  BSYNC B8 ;  /* 0x0000000000087941 */ /* 0x000fea0003800000 */
.L_x_76:
[----:B------:R-:W-:-:S13]  /*1c80*/  ISETP.NE.AND P0, PT, R23, RZ, PT ;  /* 0x000000ff1700720c */ /* 0x000fda0003f05270 */
[----:B------:R-:W-:Y:S05]  /*1c90*/  @!P0 BRA `(.L_x_89) ;  /* 0xfffffff800648947 */ /* 0x000fea000383ffff */
.L_x_60:
[----:B------:R-:W-:Y:S01]  /*1ca0*/  ISETP.GE.U32.AND P0, PT, R16, UR44, PT ;  /* 0x0000002c10007c0c */ /* 0x000fe2000bf06070 */
[----:B------:R-:W-:Y:S05]  /*1cb0*/  WARPSYNC.ALL ;  /* 0x0000000000007948 */ /* 0x000fea0003800000 */
[----:B------:R-:W-:Y:S06]  /*1cc0*/  BAR.SYNC.DEFER_BLOCKING 0x0 ;  /* 0x0000000000007b1d */ /* 0x000fec0000010000 */
[----:B------:R-:W-:Y:S04]  /*1cd0*/  BSSY.RECONVERGENT B0, `(.L_x_90) ;  /* 0x0000029000007945 */ /* 0x000fe80003800200 */
[----:B------:R-:W-:Y:S05]  /*1ce0*/  @P0 BRA `(.L_x_91) ;  /* 0x00000000009c0947 */ /* 0x000fea0003800000 */
[----:B0-----:R-:W0:Y:S01]  /*1cf0*/  LDC R5, c[0x0][0x360] ;  /* 0x0000d800ff057b82 */ /* 0x001e220000000800 */
[----:B------:R-:W-:-:S07]  /*1d00*/  IMAD.MOV.U32 R0, RZ, RZ, R16 ;  /* 0x000000ffff007224 */ /* 0x000fce00078e0010 */
.L_x_95:
[----:B------:R-:W1:Y:S01]  /*1d10*/  LDCU UR4, c[0x0][0x390] ;  /* 0x00007200ff0477ac */ /* 0x000e620008000800 */
[----:B------:R-:W-:Y:S01]  /*1d20*/  IMAD.MOV.U32 R2, RZ, RZ, RZ ;  /* 0x000000ffff027224 */ /* 0x000fe200078e00ff */
[----:B------:R-:W-:Y:S01]  /*1d30*/  BSSY.RECONVERGENT B1, `(.L_x_92) ;  /* 0x0000021000017945 */ /* 0x000fe20003800200 */
[----:B-1----:R-:W1:Y:S01]  /*1d40*/  I2F.U32.RP R4, UR4 ;  /* 0x0000000400047d06 */ /* 0x002e620008209000 */
[----:B------:R-:W-:-:S07]  /*1d50*/  ISETP.NE.U32.AND P2, PT, RZ, UR4, PT ;  /* 0x00000004ff007c0c */ /* 0x000fce000bf45070 */
[----:B-1----:R-:W1:Y:S02]  /*1d60*/  MUFU.RCP R4, R4 ;  /* 0x0000000400047308 */ /* 0x002e640000001000 */
[----:B-1----:R-:W-:-:S06]  /*1d70*/  VIADD R6, R4, 0xffffffe ;  /* 0x0ffffffe04067836 */ /* 0x002fcc0000000000 */
[----:B------:R-:W1:Y:S02]  /*1d80*/  F2I.FTZ.U32.TRUNC.NTZ R3, R6 ;  /* 0x0000000600037305 */ /* 0x000e64000021f000 */
[----:B-1----:R-:W-:-:S05]  /*1d90*/  IADD3 R7, PT, PT, RZ, -R3, RZ ;  /* 0x80000003ff077210 */ /* 0x002fca0007ffe0ff */
[----:B------:R-:W-:-:S04]  /*1da0*/  IMAD R7, R7, UR4, RZ ;  /* 0x0000000407077c24 */ /* 0x000fc8000f8e02ff */
[----:B------:R-:W-:-:S06]  /*1db0*/  IMAD.HI.U32 R7, R3, R7, R2 ;  /* 0x0000000703077227 */ /* 0x000fcc00078e0002 */
[----:B------:R-:W-:-:S04]  /*1dc0*/  IMAD.HI.U32 R2, R7, R0, RZ ;  /* 0x0000000007027227 */ /* 0x000fc800078e00ff */
[----:B------:R-:W-:-:S04]  /*1dd0*/  IMAD.MOV R3, RZ, RZ, -R2 ;  /* 0x000000ffff037224 */ /* 0x000fc800078e0a02 */
[----:B------:R-:W-:-:S05]  /*1de0*/  IMAD R3, R3, UR4, R0 ;  /* 0x0000000403037c24 */ /* 0x000fca000f8e0200 */
[----:B------:R-:W-:-:S13]  /*1df0*/  ISETP.GE.U32.AND P0, PT, R3, UR4, PT ;  /* 0x0000000403007c0c */ /* 0x000fda000bf06070 */
[----:B------:R-:W-:Y:S01]  /*1e00*/  @P0 IADD3 R3, PT, PT, R3, -UR4, RZ ;  /* 0x8000000403030c10 */ /* 0x000fe2000fffe0ff */
[----:B------:R-:W-:-:S03]  /*1e10*/  @P0 VIADD R2, R2, 0x1 ;  /* 0x0000000102020836 */ /* 0x000fc60000000000 */
[----:B------:R-:W-:-:S13]  /*1e20*/  ISETP.GE.U32.AND P1, PT, R3, UR4, PT ;  /* 0x0000000403007c0c */ /* 0x000fda000bf26070 */
[----:B------:R-:W-:Y:S01]  /*1e30*/  @P1 VIADD R2, R2, 0x1 ;  /* 0x0000000102021836 */ /* 0x000fe20000000000 */
[----:B------:R-:W-:-:S04]  /*1e40*/  @!P2 LOP3.LUT R2, RZ, UR4, RZ, 0x33, !PT ;  /* 0x00000004ff02ac12 */ /* 0x000fc8000f8e33ff */
[----:B------:R-:W-:-:S05]  /*1e50*/  IADD3 R3, PT, PT, -R2, RZ, RZ ;  /* 0x000000ff02037210 */ /* 0x000fca0007ffe1ff */
        /* <DEDUP_REMOVED lines=8> */
.L_x_94:
[C---:B------:R-:W-:Y:S01]  /*1ee0*/  LEA R3, R2.reuse, UR40, 0x2 ;  /* 0x0000002802037c11 */ /* 0x040fe2000f8e10ff */
[----:B------:R-:W-:Y:S05]  /*1ef0*/  STS [R7], R2 ;  /* 0x0000000207007388 */ /* 0x000fea0000000800 */
[----:B------:R-:W0:Y:S02]  /*1f00*/  LDS R3, [R3] ;  /* 0x0000000003037984 */ /* 0x000e240000000800 */
[----:B0-----:R-:W-:Y:S01]  /*1f10*/  ISETP.NE.AND P0, PT, R2, R3, PT ;  /* 0x000000030200720c */ /* 0x001fe20003f05270 */
[----:B------:R-:W-:-:S12]  /*1f20*/  IMAD.MOV.U32 R2, RZ, RZ, R3 ;  /* 0x000000ffff027224 */ /* 0x000fd800078e0003 */
[----:B------:R-:W-:Y:S05]  /*1f30*/  @P0 BRA `(.L_x_94) ;  /* 0xfffffffc00e80947 */ /* 0x000fea000383ffff */
.L_x_93:
[----:B------:R-:W-:Y:S05]  /*1f40*/  BSYNC.RECONVERGENT B1 ;  /* 0x0000000000017941 */ /* 0x000fea0003800200 */
.L_x_92:
[----:B------:R-:W-:Y:S05]  /*1f50*/  @!P1 BRA `(.L_x_95) ;  /* 0xfffffffc006c9947 */ /* 0x000fea000383ffff */
.L_x_91:
[----:B------:R-:W-:Y:S05]  /*1f60*/  BSYNC.RECONVERGENT B0 ;  /* 0x0000000000007941 */ /* 0x000fea0003800200 */
.L_x_90:
[----:B------:R-:W-:Y:S01]  /*1f70*/  BAR.SYNC.DEFER_BLOCKING 0x0 ;  /* 0x0000000000007b1d */ /* 0x000fe20000010000 */
[----:B------:R-:W-:-:S13]  /*1f80*/  ISETP.GE.U32.AND P0, PT, R16, UR44, PT ;  /* 0x0000002c10007c0c */ /* 0x000fda000bf06070 */
[----:B------:R-:W-:Y:S05]  /*1f90*/  @P0 EXIT ;  /* 0x000000000000094d */ /* 0x000fea0003800000 */
[----:B------:R-:W-:Y:S01]  /*1fa0*/  BSSY.RECONVERGENT B7, `(.L_x_96) ;  /* 0x000006a000077945 */ /* 0x000fe20003800200 */
[----:B------:R-:W1:Y:S01]  /*1fb0*/  LDCU UR42, c[0x0][0x360] ;  /* 0x00006c00ff2a77ac */ /* 0x000e620008000800 */
[----:B------:R-:W2:Y:S01]  /*1fc0*/  LDCU UR48, c[0x0][0x390] ;  /* 0x00007200ff3077ac */ /* 0x000ea20008000800 */
[----:B------:R-:W3:Y:S02]  /*1fd0*/  LDCU.64 UR46, c[0x0][0x388] ;  /* 0x00007100ff2e77ac */ /* 0x000ee40008000a00 */
.L_x_101:
[----:B0-2---:R-:W0:Y:S01]  /*1fe0*/  I2F.U32.RP R4, UR48 ;  /* 0x0000003000047d06 */ /* 0x005e220008209000 */
[----:B------:R-:W-:Y:S01]  /*1ff0*/  ISETP.NE.U32.AND P2, PT, RZ, UR48, PT ;  /* 0x00000030ff007c0c */ /* 0x000fe2000bf45070 */
[----:B------:R-:W-:Y:S06]  /*2000*/  BSSY.RECONVERGENT B6, `(.L_x_97) ;  /* 0x000003c000067945 */ /* 0x000fec0003800200 */
[----:B0-----:R-:W0:Y:S02]  /*2010*/  MUFU.RCP R4, R4 ;  /* 0x0000000400047308 */ /* 0x001e240000001000 */
[----:B0---4-:R-:W-:-:S06]  /*2020*/  IADD3 R2, PT, PT, R4, 0xffffffe, RZ ;  /* 0x0ffffffe04027810 */ /* 0x011fcc0007ffe0ff */
[----:B------:R-:W0:Y:S08]  /*2030*/  I2F.U32.RP R4, UR45 ;  /* 0x0000002d00047d06 */ /* 0x000e300008209000 */
[----:B------:R2:W4:Y:S08]  /*2040*/  F2I.FTZ.U32.TRUNC.NTZ R3, R2 ;  /* 0x0000000200037305 */ /* 0x000530000021f000 */
[----:B0-----:R-:W0:Y:S01]  /*2050*/  MUFU.RCP R4, R4 ;  /* 0x0000000400047308 */ /* 0x001e220000001000 */
[----:B--2---:R-:W-:-:S02]  /*2060*/  IMAD.MOV.U32 R2, RZ, RZ, RZ ;  /* 0x000000ffff027224 */ /* 0x004fc400078e00ff */
[----:B----4-:R-:W-:-:S04]  /*2070*/  IMAD.MOV R5, RZ, RZ, -R3 ;  /* 0x000000ffff057224 */ /* 0x010fc800078e0a03 */
[----:B------:R-:W-:-:S04]  /*2080*/  IMAD R5, R5, UR48, RZ ;  /* 0x0000003005057c24 */ /* 0x000fc8000f8e02ff */
[----:B------:R-:W-:-:S04]  /*2090*/  IMAD.HI.U32 R5, R3, R5, R2 ;  /* 0x0000000503057227 */ /* 0x000fc800078e0002 */
[----:B0-----:R-:W-:Y:S02]  /*20a0*/  VIADD R2, R4, 0xffffffe ;  /* 0x0ffffffe04027836 */ /* 0x001fe40000000000 */
[----:B------:R-:W-:Y:S01]  /*20b0*/  IMAD.HI.U32 R22, R5, R16, RZ ;  /* 0x0000001005167227 */ /* 0x000fe200078e00ff */
[----:B------:R-:W-:-:S04]  /*20c0*/  IADD3 R5, PT, PT, RZ, -UR45, RZ ;  /* 0x8000002dff057c10 */ /* 0x000fc8000fffe0ff */
[----:B------:R-:W-:-:S05]  /*20d0*/  IADD3 R3, PT, PT, -R22, RZ, RZ ;  /* 0x000000ff16037210 */ /* 0x000fca0007ffe1ff */
[----:B------:R-:W-:Y:S02]  /*20e0*/  IMAD R0, R3, UR48, R16 ;  /* 0x0000003003007c24 */ /* 0x000fe4000f8e0210 */
[----:B------:R0:W2:Y:S03]  /*20f0*/  F2I.FTZ.U32.TRUNC.NTZ R3, R2 ;  /* 0x0000000200037305 */ /* 0x0000a6000021f000 */
[----:B------:R-:W-:Y:S01]  /*2100*/  ISETP.GE.U32.AND P0, PT, R0, UR48, PT ;  /* 0x0000003000007c0c */ /* 0x000fe2000bf06070 */
[----:B0-----:R-:W-:Y:S02]  /*2110*/  IMAD.MOV.U32 R2, RZ, RZ, RZ ;  /* 0x000000ffff027224 */ /* 0x001fe400078e00ff */
[----:B--2---:R-:W-:-:S10]  /*2120*/  IMAD R5, R5, R3, RZ ;  /* 0x0000000305057224 */ /* 0x004fd400078e02ff */
[----:B------:R-:W-:Y:S02]  /*2130*/  @P0 VIADD R0, R0, -UR48 ;  /* 0x8000003000000c36 */ /* 0x000fe40008000000 */
[----:B------:R-:W-:Y:S02]  /*2140*/  @P0 VIADD R22, R22, 0x1 ;  /* 0x0000000116160836 */ /* 0x000fe40000000000 */
[----:B------:R-:W-:Y:S01]  /*2150*/  IMAD.HI.U32 R3, R3, R5, R2 ;  /* 0x0000000503037227 */ /* 0x000fe200078e0002 */
[----:B------:R-:W-:-:S13]  /*2160*/  ISETP.GE.U32.AND P1, PT, R0, UR48, PT ;  /* 0x0000003000007c0c */ /* 0x000fda000bf26070 */
[----:B------:R-:W-:Y:S02]  /*2170*/  @P1 IADD3 R22, PT, PT, R22, 0x1, RZ ;  /* 0x0000000116161810 */ /* 0x000fe40007ffe0ff */
[----:B------:R-:W-:Y:S02]  /*2180*/  @!P2 LOP3.LUT R22, RZ, UR48, RZ, 0x33, !PT ;  /* 0x00000030ff16ac12 */ /* 0x000fe4000f8e33ff */
[----:B------:R-:W-:-:S03]  /*2190*/  ISETP.NE.U32.AND P2, PT, RZ, UR45, PT ;  /* 0x0000002dff007c0c */ /* 0x000fc6000bf45070 */
[----:B------:R-:W-:-:S04]  /*21a0*/  IMAD.MOV R17, RZ, RZ, -R22 ;  /* 0x000000ffff117224 */ /* 0x000fc800078e0a16 */
[----:B------:R-:W-:-:S04]  /*21b0*/  IMAD R17, R17, UR48, R16 ;  /* 0x0000003011117c24 */ /* 0x000fc8000f8e0210 */
[----:B------:R-:W-:-:S05]  /*21c0*/  IMAD R0, R22, UR45, R17 ;  /* 0x0000002d16007c24 */ /* 0x000fca000f8e0211 */
[----:B------:R-:W-:-:S06]  /*21d0*/  LEA R0, R0, UR40, 0x2 ;  /* 0x0000002800007c11 */ /* 0x000fcc000f8e10ff */
[----:B------:R-:W0:Y:S02]  /*21e0*/  LDS R0, [R0] ;  /* 0x0000000000007984 */ /* 0x000e240000000800 */
[----:B0-----:R-:W-:-:S04]  /*21f0*/  IMAD.HI.U32 R19, R3, R0, RZ ;  /* 0x0000000003137227 */ /* 0x001fc800078e00ff */
        /* <DEDUP_REMOVED lines=8> */
[C---:B------:R-:W-:Y:S02]  /*2280*/  ISETP.GE.U32.AND P0, PT, R19.reuse, UR48, PT ;  /* 0x0000003013007c0c */ /* 0x040fe4000bf06070 */
[----:B------:R-:W-:-:S05]  /*2290*/  IADD3 R3, PT, PT, -R19, RZ, RZ ;  /* 0x000000ff13037210 */ /* 0x000fca0007ffe1ff */
[----:B------:R-:W-:-:S06]  /*22a0*/  IMAD R18, R3, UR45, R0 ;  /* 0x0000002d03127c24 */ /* 0x000fcc000f8e0200 */
[----:B------:R-:W-:Y:S05]  /*22b0*/  @!P0 BRA `(.L_x_98) ;  /* 0x0000000000408947 */ /* 0x000fea0003800000 */
[----:B------:R-:W-:Y:S01]  /*22c0*/  MOV R2, 0x0 ;  /* 0x0000000000027802 */ /* 0x000fe20000000f00 */
[----:B------:R-:W0:Y:S01]  /*22d0*/  LDCU.64 UR4, c[0x4][0x40] ;  /* 0x01000800ff0477ac */ /* 0x000e220008000a00 */
[----:B------:R-:W-:Y:S02]  /*22e0*/  HFMA2 R13, -RZ, RZ, 0, 0 ;  /* 0x00000000ff0d7431 */ /* 0x000fe400000001ff */
[----:B------:R-:W-:Y:S01]  /*22f0*/  IMAD.MOV.U32 R8, RZ, RZ, 0xc7 ;  /* 0x000000c7ff087424 */ /* 0x000fe200078e00ff */
[----:B------:R-:W2:Y:S01]  /*2300*/  LDCU.64 UR6, c[0x4][0x30] ;  /* 0x01000600ff0677ac */ /* 0x000ea20008000a00 */
[----:B------:R-:W4:Y:S01]  /*2310*/  LDC.64 R2, c[0x4][R2] ;  /* 0x0100000002027b82 */ /* 0x000f220000000a00 */
[----:B------:R-:W-:Y:S01]  /*2320*/  IMAD.MOV.U32 R12, RZ, RZ, 0x1 ;  /* 0x00000001ff0c7424 */ /* 0x000fe200078e00ff */
[----:B------:R-:W5:Y:S01]  /*2330*/  LDCU.64 UR8, c[0x4][0x8] ;  /* 0x01000100ff0877ac */ /* 0x000f620008000a00 */
[----:B0-----:R-:W-:Y:S02]  /*2340*/  IMAD.U32 R4, RZ, RZ, UR4 ;  /* 0x00000004ff047e24 */ /* 0x001fe4000f8e00ff */
[----:B------:R-:W-:Y:S01]  /*2350*/  IMAD.U32 R5, RZ, RZ, UR5 ;  /* 0x00000005ff057e24 */ /* 0x000fe2000f8e00ff */
[----:B--2---:R-:W-:Y:S01]  /*2360*/  MOV R6, UR6 ;  /* 0x0000000600067c02 */ /* 0x004fe20008000f00 */
[----:B------:R-:W-:-:S02]  /*2370*/  IMAD.U32 R7, RZ, RZ, UR7 ;  /* 0x00000007ff077e24 */ /* 0x000fc4000f8e00ff */
[----:B-----5:R-:W-:Y:S01]  /*2380*/  IMAD.U32 R10, RZ, RZ, UR8 ;  /* 0x00000008ff0a7e24 */ /* 0x020fe2000f8e00ff */
[----:B------:R-:W-:-:S07]  /*2390*/  MOV R11, UR9 ;  /* 0x00000009000b7c02 */ /* 0x000fce0008000f00 */
[----:B------:R-:W-:-:S07]  /*23a0*/  LEPC R20, `(.L_x_98) ;  /* 0x000000001014794e */ /* 0x000fce0000000000 */
[----:B-1-34-:R-:W-:Y:S05]  /*23b0*/  CALL.ABS.NOINC R2 ;  /* 0x0000000002007343 */ /* 0x01afea0003c00000 */
.L_x_98:
[----:B-1-3--:R-:W-:Y:S05]  /*23c0*/  BSYNC.RECONVERGENT B6 ;  /* 0x0000000000067941 */ /* 0x00afea0003800200 */
.L_x_97:
[----:B------:R-:W-:Y:S01]  /*23d0*/  ISETP.GE.U32.AND P0, PT, R18, UR48, PT ;  /* 0x0000003012007c0c */ /* 0x000fe2000bf06070 */
[----:B------:R-:W-:-:S12]  /*23e0*/  BSSY.RECONVERGENT B6, `(.L_x_99) ;  /* 0x0000012000067945 */ /* 0x000fd80003800200 */
        /* <DEDUP_REMOVED lines=17> */
.L_x_100:
[----:B------:R-:W-:Y:S05]  /*2500*/  BSYNC.RECONVERGENT B6 ;  /* 0x0000000000067941 */ /* 0x000fea0003800200 */
.L_x_99:
[----:B------:R-:W-:Y:S01]  /*2510*/  IMAD.U32 R2, RZ, RZ, UR36 ;  /* 0x00000024ff027e24 */ /* 0x000fe2000f8e00ff */
[----:B------:R-:W-:Y:S01]  /*2520*/  UIMAD.WIDE.U32 UR4, UR43, UR48, URZ ;  /* 0x000000302b0472a5 */ /* 0x000fe2000f8e00ff */
[----:B------:R-:W-:Y:S01]  /*2530*/  IMAD.U32 R5, RZ, RZ, UR41 ;  /* 0x00000029ff057e24 */ /* 0x000fe2000f8e00ff */
[----:B------:R-:W-:Y:S01]  /*2540*/  MOV R3, UR37 ;  /* 0x0000002500037c02 */ /* 0x000fe20008000f00 */
[----:B------:R-:W-:Y:S02]  /*2550*/  IMAD.MOV.U32 R4, RZ, RZ, R2 ;  /* 0x000000ffff047224 */ /* 0x000fe400078e0002 */
[----:B------:R-:W-:Y:S02]  /*2560*/  VIADD R16, R16, UR42 ;  /* 0x0000002a10107c36 */ /* 0x000fe40008000000 */
[----:B------:R-:W-:-:S04]  /*2570*/  IMAD.WIDE.U32 R2, R22, UR4, R4 ;  /* 0x0000000416027c25 */ /* 0x000fc8000f8e0004 */
[----:B------:R-:W-:Y:S01]  /*2580*/  IMAD.WIDE.U32 R4, R19, UR4, R4 ;  /* 0x0000000413047c25 */ /* 0x000fe2000f8e0004 */
[----:B------:R-:W-:-:S03]  /*2590*/  IADD3 R17, P0, PT, R17, R2, RZ ;  /* 0x0000000211117210 */ /* 0x000fc60007f1e0ff */
[----:B------:R-:W-:Y:S01]  /*25a0*/  IMAD R7, R22, UR5, RZ ;  /* 0x0000000516077c24 */ /* 0x000fe2000f8e02ff */
[----:B------:R-:W-:Y:S01]  /*25b0*/  IADD3 R18, P1, PT, R18, R4, RZ ;  /* 0x0000000412127210 */ /* 0x000fe20007f3e0ff */
[----:B------:R-:W-:Y:S02]  /*25c0*/  IMAD R19, R19, UR5, RZ ;  /* 0x0000000513137c24 */ /* 0x000fe4000f8e02ff */
[----:B------:R-:W-:Y:S01]  /*25d0*/  IMAD.X R0, R3, 0x1, R7, P0 ;  /* 0x0000000103007824 */ /* 0x000fe200000e0607 */
[----:B------:R-:W-:Y:S02]  /*25e0*/  LEA R2, P0, R17, UR46, 0x3 ;  /* 0x0000002e11027c11 */ /* 0x000fe4000f8018ff */
[----:B------:R-:W-:Y:S02]  /*25f0*/  IADD3.X R19, PT, PT, R5, R19, RZ, P1, !PT ;  /* 0x0000001305137210 */ /* 0x000fe40000ffe4ff */
[----:B------:R-:W-:Y:S02]  /*2600*/  LEA.HI.X R3, R17, UR47, R0, 0x3, P0 ;  /* 0x0000002f11037c11 */ /* 0x000fe400080f1c00 */
[----:B------:R-:W-:-:S03]  /*2610*/  ISETP.GE.U32.AND P0, PT, R16, UR44, PT ;  /* 0x0000002c10007c0c */ /* 0x000fc6000bf06070 */
[----:B------:R4:W-:Y:S10]  /*2620*/  STG.E.64 desc[UR38][R2.64], R18 ;  /* 0x0000001202007986 */ /* 0x0009f4000c101b26 */
[----:B------:R-:W-:Y:S05]  /*2630*/  @!P0 BRA `(.L_x_101) ;  /* 0xfffffff800688947 */ /* 0x000fea000383ffff */
[----:B------:R-:W-:Y:S05]  /*2640*/  BSYNC.RECONVERGENT B7 ;  /* 0x0000000000077941 */ /* 0x000fea0003800200 */
.L_x_96:
[----:B------:R-:W-:Y:S05]  /*2650*/  EXIT ;  /* 0x000000000000794d */ /* 0x000fea0003800000 */
.L_x_102:
        /* <DEDUP_REMOVED lines=10> */
.L_x_104:


//--------------------- .nv.global.init           --------------------------
	.section	.nv.global.init,"aw",@progbits
.nv.global.init:
	.type		$str$4,@object
	.size		$str$4,($str$3 - $str$4)
$str$4:
        /*0000*/ 	.byte	0x6a, 0x70, 0x20, 0x3c, 0x20, 0x6e, 0x00
	.type		$str$3,@object
	.size		$str$3,($str$6 - $str$3)
$str$3:
        /*0007*/ 	.byte	0x69, 0x70, 0x20, 0x3c, 0x20, 0x6e, 0x00
	.type		$str$6,@object
	.size		$str$6,($str - $str$6)
$str$6:
        /*000e*/ 	.byte	0x74, 0x67, 0x74, 0x31, 0x20, 0x3e, 0x3d, 0x20, 0x31, 0x00
	.type		$str,@object
	.size		$str,($str$5 - $str)
$str:
        /*0018*/ 	.byte	0x69, 0x69, 0x6f, 0x20, 0x3c, 0x20, 0x6a, 0x6a, 0x6f, 0x00
	.type		$str$5,@object
	.size		$str$5,($str$2 - $str$5)
$str$5:
        /*0022*/ 	.byte	0x74, 0x67, 0x74, 0x31, 0x20, 0x3e, 0x3d, 0x20, 0x63, 0x6f, 0x6c, 0x73, 0x5f, 0x67, 0x6c, 0x6f
        /*0032*/ 	.byte	0x62, 0x00
	.type		$str$2,@object
	.size		$str$2,($str$1 - $str$2)
$str$2:
        /*0034*/ 	.byte	0x70, 0x61, 0x72, 0x65, 0x6e, 0x74, 0x5b, 0x73, 0x72, 0x63, 0x5d, 0x20, 0x3c, 0x20, 0x70, 0x61
        /*0044*/ 	.byte	0x72, 0x65, 0x6e, 0x74, 0x5b, 0x64, 0x73, 0x74, 0x5d, 0x00
	.type		$str$1,@object
	.size		$str$1,(__unnamed_3 - $str$1)
$str$1:
        /*004e*/ 	.byte	0x2f, 0x74, 0x6d, 0x70, 0x2f, 0x73, 0x61, 0x73, 0x73, 0x5f, 0x63, 0x75, 0x5f, 0x6a, 0x62, 0x67
        /*005e*/ 	.byte	0x6f, 0x35, 0x74, 0x65, 0x78, 0x2f, 0x6b, 0x2e, 0x63, 0x75, 0x00
	.type		__unnamed_3,@object
	.size		__unnamed_3,(__unnamed_4 - __unnamed_3)
__unnamed_3:
        /*0069*/ 	.byte	0x76, 0x6f, 0x69, 0x64, 0x20, 0x6d, 0x65, 0x72, 0x67, 0x65, 0x5f, 0x6b, 0x65, 0x72, 0x6e, 0x65
        /*0079*/ 	.byte	0x6c, 0x5f, 0x62, 0x6c, 0x6f, 0x63, 0x6b, 0x28, 0x49, 0x20, 0x2a, 0x2c, 0x20, 0x49, 0x2c, 0x20
        /*0089*/ 	.byte	0x49, 0x2c, 0x20, 0x49, 0x29, 0x20, 0x5b, 0x77, 0x69, 0x74, 0x68, 0x20, 0x49, 0x20, 0x3d, 0x20
        /*0099*/ 	.byte	0x75, 0x6e, 0x73, 0x69, 0x67, 0x6e, 0x65, 0x64, 0x20, 0x69, 0x6e, 0x74, 0x5d, 0x00
	.type		__unnamed_4,@object
	.size		__unnamed_4,(__unnamed_1 - __unnamed_4)
__unnamed_4:
        /*00a7*/ 	.byte	0x76, 0x6f, 0x69, 0x64, 0x20, 0x6d, 0x65, 0x72, 0x67, 0x65, 0x5f, 0x6b, 0x65, 0x72, 0x6e, 0x65
        /*00b7*/ 	.byte	0x6c, 0x28, 0x49, 0x20, 0x2a, 0x2c, 0x20, 0x49, 0x2c, 0x20, 0x49, 0x2c, 0x20, 0x49, 0x29, 0x20
        /*00c7*/ 	.byte	0x5b, 0x77, 0x69, 0x74, 0x68, 0x20, 0x49, 0x20, 0x3d, 0x20, 0x75, 0x6e, 0x73, 0x69, 0x67, 0x6e
        /*00d7*/ 	.byte	0x65, 0x64, 0x20, 0x6c, 0x6f, 0x6e, 0x67, 0x20, 0x6c, 0x6f, 0x6e, 0x67, 0x5d, 0x00
	.type		__unnamed_1,@object
	.size		__unnamed_1,(__unnamed_2 - __unnamed_1)
__unnamed_1:
        /*00e5*/ 	.byte	0x76, 0x6f, 0x69, 0x64, 0x20, 0x72, 0x75, 0x6e, 0x5f, 0x6b, 0x65, 0x72, 0x6e, 0x65, 0x6c, 0x5f
        /*00f5*/ 	.byte	0x70, 0x72, 0x65, 0x28, 0x63, 0x6f, 0x6e, 0x73, 0x74, 0x20, 0x5f, 0x5f, 0x6e, 0x76, 0x5f, 0x62
        /*0105*/ 	.byte	0x6f, 0x6f, 0x6c, 0x20, 0x2a, 0x2c, 0x20, 0x75, 0x6e, 0x73, 0x69, 0x67, 0x6e, 0x65, 0x64, 0x20
        /*0115*/ 	.byte	0x6c, 0x6f, 0x6e, 0x67, 0x20, 0x6c, 0x6f, 0x6e, 0x67, 0x20, 0x2a, 0x2c, 0x20, 0x75, 0x6e, 0x73
        /*0125*/ 	.byte	0x69, 0x67, 0x6e, 0x65, 0x64, 0x20, 0x69, 0x6e, 0x74, 0x29, 0x00
	.type		__unnamed_2,@object
	.size		__unnamed_2,(.L_1 - __unnamed_2)
__unnamed_2:
        /*0130*/ 	.byte	0x76, 0x6f, 0x69, 0x64, 0x20, 0x72, 0x75, 0x6e, 0x5f, 0x6b, 0x65, 0x72, 0x6e, 0x65, 0x6c, 0x5f
        /*0140*/ 	.byte	0x70, 0x6f, 0x73, 0x74, 0x28, 0x63, 0x6f, 0x6e, 0x73, 0x74, 0x20, 0x5f, 0x5f, 0x6e, 0x76, 0x5f
        /*0150*/ 	.byte	0x62, 0x6f, 0x6f, 0x6c, 0x20, 0x2a, 0x2c, 0x20, 0x75, 0x6e, 0x73, 0x69, 0x67, 0x6e, 0x65, 0x64
        /*0160*/ 	.byte	0x20, 0x6c, 0x6f, 0x6e, 0x67, 0x20, 0x6c, 0x6f, 0x6e, 0x67, 0x20, 0x2a, 0x2c, 0x20, 0x75, 0x6e
        /*0170*/ 	.byte	0x73, 0x69, 0x67, 0x6e, 0x65, 0x64, 0x20, 0x69, 0x6e, 0x74, 0x29, 0x00
.L_1:


//--------------------- .nv.shared._Z15run_kernel_postPKbPyj --------------------------
	.section	.nv.shared._Z15run_kernel_postPKbPyj,"aw",@nobits
	.sectionflags	@""
	.align	16
	.zero		1024


//--------------------- .nv.shared.reserved.0     --------------------------
	.section	.nv.shared.reserved.0,"aw",@nobits
	.weak		__nv_reservedSMEM_offset_0_alias
	.size		__nv_reservedSMEM_offset_0_alias, 0, 64
	.other		__nv_reservedSMEM_offset_0_alias,@"STO_CUDA_RESERVED_SHARED STV_DEFAULT"
__nv_reservedSMEM_offset_0_alias:
	.zero		0
	.zero		64


//--------------------- .nv.shared._Z14run_kernel_prePKbPyj --------------------------
	.section	.nv.shared._Z14run_kernel_prePKbPyj,"aw",@nobits
	.sectionflags	@""
	.align	16
	.zero		1024


//--------------------- .nv.constant0._Z15run_kernel_postPKbPyj --------------------------
	.section	.nv.constant0._Z15run_kernel_postPKbPyj,"a",@progbits
	.sectionflags	@""
	.align	4
.nv.constant0._Z15run_kernel_postPKbPyj:
	.zero		916


//--------------------- .nv.constant0._Z14run_kernel_prePKbPyj --------------------------
	.section	.nv.constant0._Z14run_kernel_prePKbPyj,"a",@progbits
	.sectionflags	@""
	.align	4
.nv.constant0._Z14run_kernel_prePKbPyj:
	.zero		916


//--------------------- SYMBOLS --------------------------

	.type		.nv.reservedSmem.offset0,@object
	.size		.nv.reservedSmem.offset0,0x4
	.type		.nv.reservedSmem.cap,@object
	.size		.nv.reservedSmem.cap,0x4
	.type		__assertfail,@function
